	.target	sm_90a

	.elftype	@"ET_EXEC"


//--------------------- .note.nv.tkinfo           --------------------------
	.section	.note.nv.tkinfo,"",@"SHT_NOTE"
	.sectionflags	@"SHF_NOTE_NV_TKINFO"
	.tkinfo
        /*0018*/ 	.word	0x00000002
        /*0030*/ 	.string	""
        /*0030*/ 	.string	"ptxas"
        /*0030*/ 	.string	"Cuda compilation tools, release 13.0, V13.0.88"
        /*0030*/ 	.string	"Build cuda_13.0.r13.0/compiler.36424714_0"
        /*0030*/ 	.string	"-v  -suppress-debug-info  -lineinfo  -arch sm_90a "



//--------------------- .note.nv.cuinfo           --------------------------
	.section	.note.nv.cuinfo,"",@"SHT_NOTE"
	.sectionflags	@"SHF_NOTE_NV_CUINFO"
        /*0018*/ 	.short	0x0002
        /*001a*/ 	.short	0x005a
        /*001c*/ 	.short	0x0082
	.zero		2


//--------------------- .nv.info                  --------------------------
	.section	.nv.info,"",@"SHT_CUDA_INFO"
	.align	4


	//----- nvinfo : EIATTR_REGCOUNT
	.align		4
        /*0000*/ 	.byte	0x04, 0x2f
        /*0002*/ 	.short	(.L_1 - .L_0)
	.align		4
.L_0:
        /*0004*/ 	.word	index@(matmul_kernel)
        /*0008*/ 	.word	0x00000080


	//----- nvinfo : EIATTR_FRAME_SIZE
	.align		4
.L_1:
        /*000c*/ 	.byte	0x04, 0x11
        /*000e*/ 	.short	(.L_3 - .L_2)
	.align		4
.L_2:
        /*0010*/ 	.word	index@(matmul_kernel)
        /*0014*/ 	.word	0x00000000


	//----- nvinfo : EIATTR_MIN_STACK_SIZE
	.align		4
.L_3:
        /*0018*/ 	.byte	0x04, 0x12
        /*001a*/ 	.short	(.L_5 - .L_4)
	.align		4
.L_4:
        /*001c*/ 	.word	index@(matmul_kernel)
        /*0020*/ 	.word	0x00000000
.L_5:


//--------------------- .nv.compat                --------------------------
	.section	.nv.compat,"",@"SHT_CUDA_COMPAT_INFO"
	.align	4
        /*0000*/ 	.byte	0x02, 0x09, 0x01, 0x00, 0x02, 0x02, 0x01, 0x00, 0x02, 0x05, 0x05, 0x00, 0x03, 0x07, 0x01, 0x01
        /*0010*/ 	.byte	0x02, 0x03, 0x00, 0x00, 0x02, 0x06, 0x01, 0x00, 0x04, 0x0b, 0x08, 0x00, 0x00, 0x00, 0x00, 0x00
        /*0020*/ 	.byte	0x00, 0x00, 0x00, 0x00


//--------------------- .nv.info.matmul_kernel    --------------------------
	.section	.nv.info.matmul_kernel,"",@"SHT_CUDA_INFO"
	.sectionflags	@""
	.align	4


	//----- nvinfo : EIATTR_CUDA_API_VERSION
	.align		4
        /*0000*/ 	.byte	0x04, 0x37
        /*0002*/ 	.short	(.L_7 - .L_6)
.L_6:
        /*0004*/ 	.word	0x00000082


	//----- nvinfo : EIATTR_KPARAM_INFO
	.align		4
.L_7:
        /*0008*/ 	.byte	0x04, 0x17
        /*000a*/ 	.short	(.L_9 - .L_8)
.L_8:
        /*000c*/ 	.word	0x00000000
        /*0010*/ 	.short	0x000d
        /*0012*/ 	.short	0x0048
        /*0014*/ 	.byte	0x00, 0xf4, 0x21, 0x00


	//----- nvinfo : EIATTR_KPARAM_INFO
	.align		4
.L_9:
        /*0018*/ 	.byte	0x04, 0x17
        /*001a*/ 	.short	(.L_11 - .L_10)
.L_10:
        /*001c*/ 	.word	0x00000000
        /*0020*/ 	.short	0x000c
        /*0022*/ 	.short	0x0040
        /*0024*/ 	.byte	0x00, 0xf4, 0x21, 0x00


	//----- nvinfo : EIATTR_KPARAM_INFO
	.align		4
.L_11:
        /*0028*/ 	.byte	0x04, 0x17
        /*002a*/ 	.short	(.L_13 - .L_12)
.L_12:
        /*002c*/ 	.word	0x00000000
        /*0030*/ 	.short	0x000b
        /*0032*/ 	.short	0x0038
        /*0034*/ 	.byte	0x00, 0xf0, 0x11, 0x00


	//----- nvinfo : EIATTR_KPARAM_INFO
	.align		4
.L_13:
        /*0038*/ 	.byte	0x04, 0x17
        /*003a*/ 	.short	(.L_15 - .L_14)
.L_14:
        /*003c*/ 	.word	0x00000000
        /*0040*/ 	.short	0x000a
        /*0042*/ 	.short	0x0034
        /*0044*/ 	.byte	0x00, 0xf0, 0x11, 0x00


	//----- nvinfo : EIATTR_KPARAM_INFO
	.align		4
.L_15:
        /*0048*/ 	.byte	0x04, 0x17
        /*004a*/ 	.short	(.L_17 - .L_16)
.L_16:
        /*004c*/ 	.word	0x00000000
        /*0050*/ 	.short	0x0009
        /*0052*/ 	.short	0x0030
        /*0054*/ 	.byte	0x00, 0xf0, 0x11, 0x00


	//----- nvinfo : EIATTR_KPARAM_INFO
	.align		4
.L_17:
        /*0058*/ 	.byte	0x04, 0x17
        /*005a*/ 	.short	(.L_19 - .L_18)
.L_18:
        /*005c*/ 	.word	0x00000000
        /*0060*/ 	.short	0x0008
        /*0062*/ 	.short	0x002c
        /*0064*/ 	.byte	0x00, 0xf0, 0x11, 0x00


	//----- nvinfo : EIATTR_KPARAM_INFO
	.align		4
.L_19:
        /*0068*/ 	.byte	0x04, 0x17
        /*006a*/ 	.short	(.L_21 - .L_20)
.L_20:
        /*006c*/ 	.word	0x00000000
        /*0070*/ 	.short	0x0007
        /*0072*/ 	.short	0x0028
        /*0074*/ 	.byte	0x00, 0xf0, 0x11, 0x00


	//----- nvinfo : EIATTR_KPARAM_INFO
	.align		4
.L_21:
        /*0078*/ 	.byte	0x04, 0x17
        /*007a*/ 	.short	(.L_23 - .L_22)
.L_22:
        /*007c*/ 	.word	0x00000000
        /*0080*/ 	.short	0x0006
        /*0082*/ 	.short	0x0024
        /*0084*/ 	.byte	0x00, 0xf0, 0x11, 0x00


	//----- nvinfo : EIATTR_KPARAM_INFO
	.align		4
.L_23:
        /*0088*/ 	.byte	0x04, 0x17
        /*008a*/ 	.short	(.L_25 - .L_24)
.L_24:
        /*008c*/ 	.word	0x00000000
        /*0090*/ 	.short	0x0005
        /*0092*/ 	.short	0x0020
        /*0094*/ 	.byte	0x00, 0xf0, 0x11, 0x00


	//----- nvinfo : EIATTR_KPARAM_INFO
	.align		4
.L_25:
        /*0098*/ 	.byte	0x04, 0x17
        /*009a*/ 	.short	(.L_27 - .L_26)
.L_26:
        /*009c*/ 	.word	0x00000000
        /*00a0*/ 	.short	0x0004
        /*00a2*/ 	.short	0x001c
        /*00a4*/ 	.byte	0x00, 0xf0, 0x11, 0x00


	//----- nvinfo : EIATTR_KPARAM_INFO
	.align		4
.L_27:
        /*00a8*/ 	.byte	0x04, 0x17
        /*00aa*/ 	.short	(.L_29 - .L_28)
.L_28:
        /*00ac*/ 	.word	0x00000000
        /*00b0*/ 	.short	0x0003
        /*00b2*/ 	.short	0x0018
        /*00b4*/ 	.byte	0x00, 0xf0, 0x11, 0x00


	//----- nvinfo : EIATTR_KPARAM_INFO
	.align		4
.L_29:
        /*00b8*/ 	.byte	0x04, 0x17
        /*00ba*/ 	.short	(.L_31 - .L_30)
.L_30:
        /*00bc*/ 	.word	0x00000000
        /*00c0*/ 	.short	0x0002
        /*00c2*/ 	.short	0x0010
        /*00c4*/ 	.byte	0x00, 0xf4, 0x21, 0x00


	//----- nvinfo : EIATTR_KPARAM_INFO
	.align		4
.L_31:
        /*00c8*/ 	.byte	0x04, 0x17
        /*00ca*/ 	.short	(.L_33 - .L_32)
.L_32:
        /*00cc*/ 	.word	0x00000000
        /*00d0*/ 	.short	0x0001
        /*00d2*/ 	.short	0x0008
        /*00d4*/ 	.byte	0x00, 0xf4, 0x21, 0x00


	//----- nvinfo : EIATTR_KPARAM_INFO
	.align		4
.L_33:
        /*00d8*/ 	.byte	0x04, 0x17
        /*00da*/ 	.short	(.L_35 - .L_34)
.L_34:
        /*00dc*/ 	.word	0x00000000
        /*00e0*/ 	.short	0x0000
        /*00e2*/ 	.short	0x0000
        /*00e4*/ 	.byte	0x00, 0xf4, 0x21, 0x00


	//----- nvinfo : EIATTR_SPARSE_MMA_MASK
	.align		4
.L_35:
        /*00e8*/ 	.byte	0x03, 0x50
        /*00ea*/ 	.short	0x0000


	//----- nvinfo : EIATTR_MAXREG_COUNT
	.align		4
        /*00ec*/ 	.byte	0x03, 0x1b
        /*00ee*/ 	.short	0x00ff


	//----- nvinfo : EIATTR_NUM_BARRIERS
	.align		4
        /*00f0*/ 	.byte	0x02, 0x4c
        /*00f2*/ 	.byte	0x01
	.zero		1


	//----- nvinfo : EIATTR_MERCURY_ISA_VERSION
	.align		4
        /*00f4*/ 	.byte	0x03, 0x5f
        /*00f6*/ 	.short	0x0101


	//----- nvinfo : EIATTR_EXIT_INSTR_OFFSETS
	.align		4
        /*00f8*/ 	.byte	0x04, 0x1c
        /*00fa*/ 	.short	(.L_37 - .L_36)


	//   ....[0]....
.L_36:
        /*00fc*/ 	.word	0x000030a0


	//   ....[1]....
        /*0100*/ 	.word	0x000030d0


	//----- nvinfo : EIATTR_REQNTID
	.align		4
.L_37:
        /*0104*/ 	.byte	0x04, 0x10
        /*0106*/ 	.short	(.L_39 - .L_38)
.L_38:
        /*0108*/ 	.word	0x00000040
        /*010c*/ 	.word	0x00000001
        /*0110*/ 	.word	0x00000001


	//----- nvinfo : EIATTR_CBANK_PARAM_SIZE
	.align		4
.L_39:
        /*0114*/ 	.byte	0x03, 0x19
        /*0116*/ 	.short	0x0050


	//----- nvinfo : EIATTR_PARAM_CBANK
	.align		4
        /*0118*/ 	.byte	0x04, 0x0a
        /*011a*/ 	.short	(.L_41 - .L_40)
	.align		4
.L_40:
        /*011c*/ 	.word	index@(.nv.constant0.matmul_kernel)
        /*0120*/ 	.short	0x0210
        /*0122*/ 	.short	0x0050


	//----- nvinfo : EIATTR_SW_WAR
	.align		4
.L_41:
        /*0124*/ 	.byte	0x04, 0x36
        /*0126*/ 	.short	(.L_43 - .L_42)
.L_42:
        /*0128*/ 	.word	0x00000008
.L_43:


//--------------------- .nv.callgraph             --------------------------
	.section	.nv.callgraph,"",@"SHT_CUDA_CALLGRAPH"
	.align	4
	.sectionentsize	8
	.align		4
        /*0000*/ 	.word	0x00000000
	.align		4
        /*0004*/ 	.word	0xffffffff
	.align		4
        /*0008*/ 	.word	0x00000000
	.align		4
        /*000c*/ 	.word	0xfffffffe
	.align		4
        /*0010*/ 	.word	0x00000000
	.align		4
        /*0014*/ 	.word	0xfffffffd
	.align		4
        /*0018*/ 	.word	0x00000000
	.align		4
        /*001c*/ 	.word	0xfffffffc


//--------------------- .text.matmul_kernel       --------------------------
	.section	.text.matmul_kernel,"ax",@progbits
	.align	128
        .global         matmul_kernel
        .type           matmul_kernel,@function
        .size           matmul_kernel,(.L_x_4 - matmul_kernel)
        .other          matmul_kernel,@"STO_CUDA_ENTRY STV_DEFAULT"
matmul_kernel:
.text.matmul_kernel:
[----:B------:R-:W-:Y:S08]  /*0000*/  LDC R1, c[0x0][0x28] ;  /* 0x00000a00ff017b82 */ /* 0x000ff00000000800 */
[----:B------:R-:W0:Y:S01]  /*0010*/  LDC.64 R24, c[0x0][0x228] ;  /* 0x00008a00ff187b82 */ /* 0x000e220000000a00 */
[----:B------:R-:W1:Y:S01]  /*0020*/  S2R R5, SR_CTAID.X ;  /* 0x0000000000057919 */ /* 0x000e620000002500 */
[----:B------:R-:W-:Y:S01]  /*0030*/  UMOV UR5, 0x400 ;  /* 0x0000040000057882 */ /* 0x000fe20000000000 */
[----:B------:R-:W-:Y:S01]  /*0040*/  ULDC.64 UR8, c[0x0][0x208] ;  /* 0x0000820000087ab9 */ /* 0x000fe20000000a00 */
[----:B------:R-:W2:Y:S04]  /*0050*/  S2R R55, SR_TID.X ;  /* 0x0000000000377919 */ /* 0x000ea80000002100 */
[----:B------:R-:W3:Y:S08]  /*0060*/  LDC R98, c[0x0][0x230] ;  /* 0x00008c00ff627b82 */ /* 0x000ef00000000800 */
[----:B------:R-:W4:Y:S01]  /*0070*/  S2UR UR6, SR_CgaCtaId ;  /* 0x00000000000679c3 */ /* 0x000f220000008800 */
[----:B0-----:R-:W-:-:S05]  /*0080*/  VIADD R0, R25, 0x1f ;  /* 0x0000001f19007836 */ /* 0x001fca0000000000 */
[----:B------:R-:W-:Y:S01]  /*0090*/  SHF.R.S32.HI R3, RZ, 0x1f, R0 ;  /* 0x0000001fff037819 */ /* 0x000fe20000011400 */
[----:B---3--:R-:W-:-:S03]  /*00a0*/  VIADD R98, R98, 0x1f ;  /* 0x0000001f62627836 */ /* 0x008fc60000000000 */
[----:B------:R-:W-:Y:S02]  /*00b0*/  LEA.HI R3, R3, R0, RZ, 0x5 ;  /* 0x0000000003037211 */ /* 0x000fe400078f28ff */
[----:B-1----:R-:W-:Y:S02]  /*00c0*/  IABS R8, R5 ;  /* 0x0000000500087213 */ /* 0x002fe40000000000 */
[----:B------:R-:W-:Y:S02]  /*00d0*/  SHF.R.S32.HI R3, RZ, 0x5, R3 ;  /* 0x00000005ff037819 */ /* 0x000fe40000011403 */
[----:B--2---:R-:W-:Y:S01]  /*00e0*/  SHF.R.U32.HI R80, RZ, 0x5, R55 ;  /* 0x00000005ff507819 */ /* 0x004fe20000011637 */
[----:B----4-:R-:W-:Y:S01]  /*00f0*/  ULEA UR5, UR6, UR5, 0x18 ;  /* 0x0000000506057291 */ /* 0x010fe2000f8ec03f */
[----:B------:R-:W-:Y:S01]  /*0100*/  LOP3.LUT R97, R55, 0x1f, RZ, 0xc0, !PT ;  /* 0x0000001f37617812 */ /* 0x000fe200078ec0ff */
[----:B------:R-:W-:Y:S01]  /*0110*/  IMAD.SHL.U32 R4, R3, 0x8, RZ ;  /* 0x0000000803047824 */ /* 0x000fe200078e00ff */
[----:B------:R-:W-:Y:S01]  /*0120*/  SGXT.U32 R80, R80, 0x1 ;  /* 0x000000015050781a */ /* 0x000fe20000000000 */
[----:B------:R-:W-:Y:S01]  /*0130*/  ULDC UR6, c[0x0][0x230] ;  /* 0x00008c0000067ab9 */ /* 0x000fe20000000800 */
[----:B------:R-:W-:-:S02]  /*0140*/  LOP3.LUT R54, R55, 0x3f, RZ, 0xc0, !PT ;  /* 0x0000003f37367812 */ /* 0x000fc400078ec0ff */
[-C--:B------:R-:W-:Y:S02]  /*0150*/  IABS R7, R4.reuse ;  /* 0x0000000400077213 */ /* 0x080fe40000000000 */
[----:B------:R-:W-:Y:S02]  /*0160*/  IABS R10, R4 ;  /* 0x00000004000a7213 */ /* 0x000fe40000000000 */
[----:B------:R-:W0:Y:S01]  /*0170*/  I2F.RP R0, R7 ;  /* 0x0000000700007306 */ /* 0x000e220000209400 */
[C---:B------:R-:W-:Y:S02]  /*0180*/  LOP3.LUT R95, R80.reuse, 0x2, RZ, 0xfc, !PT ;  /* 0x00000002505f7812 */ /* 0x040fe400078efcff */
[C---:B------:R-:W-:Y:S02]  /*0190*/  LOP3.LUT R94, R80.reuse, 0x4, RZ, 0xfc, !PT ;  /* 0x00000004505e7812 */ /* 0x040fe400078efcff */
[C---:B------:R-:W-:Y:S02]  /*01a0*/  LOP3.LUT R93, R80.reuse, 0x6, RZ, 0xfc, !PT ;  /* 0x00000006505d7812 */ /* 0x040fe400078efcff */
[----:B------:R-:W-:-:S02]  /*01b0*/  LOP3.LUT R92, R80, 0x8, RZ, 0xfc, !PT ;  /* 0x00000008505c7812 */ /* 0x000fc400078efcff */
[C---:B------:R-:W-:Y:S02]  /*01c0*/  LOP3.LUT R91, R80.reuse, 0xa, RZ, 0xfc, !PT ;  /* 0x0000000a505b7812 */ /* 0x040fe400078efcff */
[C---:B------:R-:W-:Y:S02]  /*01d0*/  LOP3.LUT R90, R80.reuse, 0xc, RZ, 0xfc, !PT ;  /* 0x0000000c505a7812 */ /* 0x040fe400078efcff */
[C---:B------:R-:W-:Y:S01]  /*01e0*/  LOP3.LUT R89, R80.reuse, 0xe, RZ, 0xfc, !PT ;  /* 0x0000000e50597812 */ /* 0x040fe200078efcff */
[----:B0-----:R-:W0:Y:S01]  /*01f0*/  MUFU.RCP R0, R0 ;  /* 0x0000000000007308 */ /* 0x001e220000001000 */
[C---:B------:R-:W-:Y:S02]  /*0200*/  LOP3.LUT R88, R80.reuse, 0x10, RZ, 0xfc, !PT ;  /* 0x0000001050587812 */ /* 0x040fe400078efcff */
[C---:B------:R-:W-:Y:S02]  /*0210*/  LOP3.LUT R87, R80.reuse, 0x12, RZ, 0xfc, !PT ;  /* 0x0000001250577812 */ /* 0x040fe400078efcff */
[----:B------:R-:W-:-:S02]  /*0220*/  LOP3.LUT R86, R80, 0x14, RZ, 0xfc, !PT ;  /* 0x0000001450567812 */ /* 0x000fc400078efcff */
[C---:B------:R-:W-:Y:S02]  /*0230*/  LOP3.LUT R85, R80.reuse, 0x16, RZ, 0xfc, !PT ;  /* 0x0000001650557812 */ /* 0x040fe400078efcff */
[C---:B------:R-:W-:Y:S02]  /*0240*/  LOP3.LUT R84, R80.reuse, 0x18, RZ, 0xfc, !PT ;  /* 0x0000001850547812 */ /* 0x040fe400078efcff */
[C---:B------:R-:W-:Y:S02]  /*0250*/  LOP3.LUT R83, R80.reuse, 0x1a, RZ, 0xfc, !PT ;  /* 0x0000001a50537812 */ /* 0x040fe400078efcff */
[C---:B------:R-:W-:Y:S02]  /*0260*/  LOP3.LUT R82, R80.reuse, 0x1c, RZ, 0xfc, !PT ;  /* 0x0000001c50527812 */ /* 0x040fe400078efcff */
[----:B------:R-:W-:Y:S01]  /*0270*/  LOP3.LUT R81, R80, 0x1e, RZ, 0xfc, !PT ;  /* 0x0000001e50517812 */ /* 0x000fe200078efcff */
[----:B0-----:R-:W-:Y:S02]  /*0280*/  VIADD R2, R0, 0xffffffe ;  /* 0x0ffffffe00027836 */ /* 0x001fe40000000000 */
[----:B------:R-:W-:-:S02]  /*0290*/  IMAD.MOV R0, RZ, RZ, -R10 ;  /* 0x000000ffff007224 */ /* 0x000fc400078e0a0a */
[----:B------:R0:W1:Y:S02]  /*02a0*/  F2I.FTZ.U32.TRUNC.NTZ R3, R2 ;  /* 0x0000000200037305 */ /* 0x000064000021f000 */
[----:B0-----:R-:W-:Y:S02]  /*02b0*/  IMAD.MOV.U32 R2, RZ, RZ, RZ ;  /* 0x000000ffff027224 */ /* 0x001fe400078e00ff */
[----:B-1----:R-:W-:-:S04]  /*02c0*/  IMAD.MOV R6, RZ, RZ, -R3 ;  /* 0x000000ffff067224 */ /* 0x002fc800078e0a03 */
[----:B------:R-:W-:Y:S02]  /*02d0*/  IMAD R9, R6, R7, RZ ;  /* 0x0000000706097224 */ /* 0x000fe400078e02ff */
[----:B------:R-:W-:Y:S02]  /*02e0*/  IMAD.MOV.U32 R6, RZ, RZ, R8 ;  /* 0x000000ffff067224 */ /* 0x000fe400078e0008 */
[----:B------:R-:W-:-:S06]  /*02f0*/  IMAD.HI.U32 R3, R3, R9, R2 ;  /* 0x0000000903037227 */ /* 0x000fcc00078e0002 */
[----:B------:R-:W-:-:S04]  /*0300*/  IMAD.HI.U32 R3, R3, R6, RZ ;  /* 0x0000000603037227 */ /* 0x000fc800078e00ff */
[----:B------:R-:W-:-:S05]  /*0310*/  IMAD R0, R3, R0, R6 ;  /* 0x0000000003007224 */ /* 0x000fca00078e0206 */
[----:B------:R-:W-:-:S13]  /*0320*/  ISETP.GT.U32.AND P1, PT, R7, R0, PT ;  /* 0x000000000700720c */ /* 0x000fda0003f24070 */
[----:B------:R-:W-:Y:S02]  /*0330*/  @!P1 IMAD.IADD R0, R0, 0x1, -R7 ;  /* 0x0000000100009824 */ /* 0x000fe400078e0a07 */
[----:B------:R-:W-:Y:S01]  /*0340*/  @!P1 VIADD R3, R3, 0x1 ;  /* 0x0000000103039836 */ /* 0x000fe20000000000 */
[----:B------:R-:W-:Y:S02]  /*0350*/  ISETP.NE.AND P1, PT, R4, RZ, PT ;  /* 0x000000ff0400720c */ /* 0x000fe40003f25270 */
[----:B------:R-:W-:Y:S02]  /*0360*/  ISETP.GE.U32.AND P0, PT, R0, R7, PT ;  /* 0x000000070000720c */ /* 0x000fe40003f06070 */
[----:B------:R-:W-:-:S04]  /*0370*/  LOP3.LUT R0, R5, R4, RZ, 0x3c, !PT ;  /* 0x0000000405007212 */ /* 0x000fc800078e3cff */
[----:B------:R-:W-:Y:S01]  /*0380*/  ISETP.GE.AND P2, PT, R0, RZ, PT ;  /* 0x000000ff0000720c */ /* 0x000fe20003f46270 */
[----:B------:R-:W-:-:S06]  /*0390*/  VIADD R0, R24, 0x1f ;  /* 0x0000001f18007836 */ /* 0x000fcc0000000000 */
[----:B------:R-:W-:-:S04]  /*03a0*/  @P0 VIADD R3, R3, 0x1 ;  /* 0x0000000103030836 */ /* 0x000fc80000000000 */
[----:B------:R-:W-:Y:S01]  /*03b0*/  IMAD.MOV.U32 R2, RZ, RZ, R3 ;  /* 0x000000ffff027224 */ /* 0x000fe200078e0003 */
[----:B------:R-:W-:-:S03]  /*03c0*/  SHF.R.S32.HI R3, RZ, 0x1f, R0 ;  /* 0x0000001fff037819 */ /* 0x000fc60000011400 */
[----:B------:R-:W-:Y:S01]  /*03d0*/  @!P2 IMAD.MOV R2, RZ, RZ, -R2 ;  /* 0x000000ffff02a224 */ /* 0x000fe200078e0a02 */
[----:B------:R-:W-:Y:S02]  /*03e0*/  @!P1 LOP3.LUT R2, RZ, R4, RZ, 0x33, !PT ;  /* 0x00000004ff029212 */ /* 0x000fe400078e33ff */
[----:B------:R-:W-:-:S03]  /*03f0*/  LEA.HI R3, R3, R0, RZ, 0x5 ;  /* 0x0000000003037211 */ /* 0x000fc600078f28ff */
[----:B------:R-:W-:Y:S02]  /*0400*/  IMAD.SHL.U32 R6, R2, 0x8, RZ ;  /* 0x0000000802067824 */ /* 0x000fe400078e00ff */
[----:B------:R-:W-:-:S03]  /*0410*/  IMAD.MOV R2, RZ, RZ, -R2 ;  /* 0x000000ffff027224 */ /* 0x000fc600078e0a02 */
[----:B------:R-:W-:Y:S01]  /*0420*/  LEA.HI.SX32 R3, R3, -R6, 0x1b ;  /* 0x8000000603037211 */ /* 0x000fe200078fdaff */
[----:B------:R-:W-:-:S03]  /*0430*/  IMAD R4, R4, R2, R5 ;  /* 0x0000000204047224 */ /* 0x000fc600078e0205 */
[----:B------:R-:W-:Y:S02]  /*0440*/  VIMNMX R11, R3, 0x8, PT ;  /* 0x00000008030b7848 */ /* 0x000fe40003fe0100 */
[----:B------:R-:W-:Y:S02]  /*0450*/  IABS R9, R4 ;  /* 0x0000000400097213 */ /* 0x000fe40000000000 */
[----:B------:R-:W-:-:S04]  /*0460*/  IABS R7, R11 ;  /* 0x0000000b00077213 */ /* 0x000fc80000000000 */
[----:B------:R-:W0:Y:S08]  /*0470*/  I2F.RP R0, R7 ;  /* 0x0000000700007306 */ /* 0x000e300000209400 */
[----:B0-----:R-:W0:Y:S02]  /*0480*/  MUFU.RCP R0, R0 ;  /* 0x0000000000007308 */ /* 0x001e240000001000 */
[----:B0-----:R-:W-:-:S06]  /*0490*/  VIADD R3, R0, 0xffffffe ;  /* 0x0ffffffe00037836 */ /* 0x001fcc0000000000 */
[----:B------:R-:W0:Y:S02]  /*04a0*/  F2I.FTZ.U32.TRUNC.NTZ R3, R3 ;  /* 0x0000000300037305 */ /* 0x000e24000021f000 */
[----:B0-----:R-:W-:-:S04]  /*04b0*/  IMAD.MOV R8, RZ, RZ, -R3 ;  /* 0x000000ffff087224 */ /* 0x001fc800078e0a03 */
[----:B------:R-:W-:Y:S01]  /*04c0*/  IMAD.MOV.U32 R2, RZ, RZ, R8 ;  /* 0x000000ffff027224 */ /* 0x000fe200078e0008 */
[----:B------:R-:W-:-:S03]  /*04d0*/  IABS R8, R11 ;  /* 0x0000000b00087213 */ /* 0x000fc60000000000 */
[----:B------:R-:W-:Y:S02]  /*04e0*/  IMAD R5, R2, R7, RZ ;  /* 0x0000000702057224 */ /* 0x000fe400078e02ff */
[----:B------:R-:W-:Y:S02]  /*04f0*/  IMAD.MOV.U32 R2, RZ, RZ, RZ ;  /* 0x000000ffff027224 */ /* 0x000fe400078e00ff */
[----:B------:R-:W-:Y:S02]  /*0500*/  IMAD.MOV R0, RZ, RZ, -R8 ;  /* 0x000000ffff007224 */ /* 0x000fe400078e0a08 */
[----:B------:R-:W-:Y:S01]  /*0510*/  IMAD.HI.U32 R2, R3, R5, R2 ;  /* 0x0000000503027227 */ /* 0x000fe200078e0002 */
[----:B------:R-:W-:-:S04]  /*0520*/  LOP3.LUT R3, R55, 0x20, RZ, 0xc0, !PT ;  /* 0x0000002037037812 */ /* 0x000fc800078ec0ff */
[----:B------:R-:W-:Y:S01]  /*0530*/  R2UR UR4, R3 ;  /* 0x00000000030472ca */ /* 0x000fe200000e0000 */
        /* <DEDUP_REMOVED lines=8> */
[----:B------:R-:W-:-:S07]  /*05c0*/  ISETP.GE.AND P2, PT, R0, RZ, PT ;  /* 0x000000ff0000720c */ /* 0x000fce0003f46270 */
[----:B------:R-:W-:Y:S01]  /*05d0*/  @P0 VIADD R2, R2, 0x1 ;  /* 0x0000000102020836 */ /* 0x000fe20000000000 */
[----:B------:R-:W-:-:S05]  /*05e0*/  ISETP.GT.AND P0, PT, R98, 0x1f, PT ;  /* 0x0000001f6200780c */ /* 0x000fca0003f04270 */
[----:B------:R-:W-:Y:S01]  /*05f0*/  @!P2 IMAD.MOV R2, RZ, RZ, -R2 ;  /* 0x000000ffff02a224 */ /* 0x000fe200078e0a02 */
[----:B------:R-:W-:-:S05]  /*0600*/  @!P1 LOP3.LUT R2, RZ, R11, RZ, 0x33, !PT ;  /* 0x0000000bff029212 */ /* 0x000fca00078e33ff */
[----:B------:R-:W-:Y:S02]  /*0610*/  IMAD.MOV R0, RZ, RZ, -R2 ;  /* 0x000000ffff007224 */ /* 0x000fe400078e0a02 */
[----:B------:R-:W-:Y:S02]  /*0620*/  IMAD.SHL.U32 R3, R2, 0x20, RZ ;  /* 0x0000002002037824 */ /* 0x000fe400078e00ff */
[----:B------:R-:W-:-:S03]  /*0630*/  IMAD R0, R11, R0, R4 ;  /* 0x000000000b007224 */ /* 0x000fc600078e0204 */
[C---:B------:R-:W-:Y:S01]  /*0640*/  LOP3.LUT R53, R3.reuse, R80, RZ, 0xfc, !PT ;  /* 0x0000005003357212 */ /* 0x040fe200078efcff */
[----:B------:R-:W-:Y:S01]  /*0650*/  IMAD.IADD R0, R6, 0x1, R0 ;  /* 0x0000000106007824 */ /* 0x000fe200078e0200 */
[C-C-:B------:R-:W-:Y:S02]  /*0660*/  LOP3.LUT R52, R3.reuse, 0x2, R80.reuse, 0xfe, !PT ;  /* 0x0000000203347812 */ /* 0x140fe400078efe50 */
[C-C-:B------:R-:W-:Y:S01]  /*0670*/  LOP3.LUT R19, R3.reuse, 0x4, R80.reuse, 0xfe, !PT ;  /* 0x0000000403137812 */ /* 0x140fe200078efe50 */
[----:B------:R-:W-:Y:S01]  /*0680*/  IMAD R5, R0, 0x20, R97 ;  /* 0x0000002000057824 */ /* 0x000fe200078e0261 */
[C-C-:B------:R-:W-:Y:S02]  /*0690*/  LOP3.LUT R18, R3.reuse, 0x6, R80.reuse, 0xfe, !PT ;  /* 0x0000000603127812 */ /* 0x140fe400078efe50 */
[C-C-:B------:R-:W-:Y:S02]  /*06a0*/  LOP3.LUT R17, R3.reuse, 0x8, R80.reuse, 0xfe, !PT ;  /* 0x0000000803117812 */ /* 0x140fe400078efe50 */
[----:B------:R-:W-:-:S02]  /*06b0*/  LOP3.LUT R16, R3, 0xa, R80, 0xfe, !PT ;  /* 0x0000000a03107812 */ /* 0x000fc400078efe50 */
[C-C-:B------:R-:W-:Y:S02]  /*06c0*/  LOP3.LUT R15, R3.reuse, 0xc, R80.reuse, 0xfe, !PT ;  /* 0x0000000c030f7812 */ /* 0x140fe400078efe50 */
[C-C-:B------:R-:W-:Y:S02]  /*06d0*/  LOP3.LUT R14, R3.reuse, 0xe, R80.reuse, 0xfe, !PT ;  /* 0x0000000e030e7812 */ /* 0x140fe400078efe50 */
[C-C-:B------:R-:W-:Y:S02]  /*06e0*/  LOP3.LUT R13, R3.reuse, 0x10, R80.reuse, 0xfe, !PT ;  /* 0x00000010030d7812 */ /* 0x140fe400078efe50 */
[C-C-:B------:R-:W-:Y:S02]  /*06f0*/  LOP3.LUT R12, R3.reuse, 0x12, R80.reuse, 0xfe, !PT ;  /* 0x00000012030c7812 */ /* 0x140fe400078efe50 */
[C-C-:B------:R-:W-:Y:S02]  /*0700*/  LOP3.LUT R11, R3.reuse, 0x14, R80.reuse, 0xfe, !PT ;  /* 0x00000014030b7812 */ /* 0x140fe400078efe50 */
[----:B------:R-:W-:-:S02]  /*0710*/  LOP3.LUT R10, R3, 0x16, R80, 0xfe, !PT ;  /* 0x00000016030a7812 */ /* 0x000fc400078efe50 */
[C-C-:B------:R-:W-:Y:S02]  /*0720*/  LOP3.LUT R9, R3.reuse, 0x18, R80.reuse, 0xfe, !PT ;  /* 0x0000001803097812 */ /* 0x140fe400078efe50 */
[C-C-:B------:R-:W-:Y:S02]  /*0730*/  LOP3.LUT R8, R3.reuse, 0x1a, R80.reuse, 0xfe, !PT ;  /* 0x0000001a03087812 */ /* 0x140fe400078efe50 */
[C-C-:B------:R-:W-:Y:S02]  /*0740*/  LOP3.LUT R7, R3.reuse, 0x1c, R80.reuse, 0xfe, !PT ;  /* 0x0000001c03077812 */ /* 0x140fe400078efe50 */
[----:B------:R-:W-:Y:S01]  /*0750*/  LOP3.LUT R6, R3, 0x1e, R80, 0xfe, !PT ;  /* 0x0000001e03067812 */ /* 0x000fe200078efe50 */
[----:B------:R-:W-:Y:S06]  /*0760*/  @P0 BRA `(.L_x_0) ;  /* 0x00000000001c0947 */ /* 0x000fec0003800000 */
[C---:B------:R-:W-:Y:S01]  /*0770*/  IMAD.SHL.U32 R4, R55.reuse, 0x40, RZ ;  /* 0x0000004037047824 */ /* 0x040fe200078e00ff */
[----:B------:R-:W-:Y:S01]  /*0780*/  CS2R R32, SRZ ;  /* 0x0000000000207805 */ /* 0x000fe2000001ff00 */
[----:B------:R-:W-:Y:S01]  /*0790*/  IMAD.SHL.U32 R3, R55, 0x8, RZ ;  /* 0x0000000837037824 */ /* 0x000fe200078e00ff */
[----:B------:R-:W-:Y:S02]  /*07a0*/  CS2R R34, SRZ ;  /* 0x0000000000227805 */ /* 0x000fe4000001ff00 */
[----:B------:R-:W-:Y:S02]  /*07b0*/  CS2R R28, SRZ ;  /* 0x00000000001c7805 */ /* 0x000fe4000001ff00 */
[----:B------:R-:W-:Y:S01]  /*07c0*/  CS2R R30, SRZ ;  /* 0x00000000001e7805 */ /* 0x000fe2000001ff00 */
[----:B------:R-:W-:Y:S06]  /*07d0*/  BRA `(.L_x_1) ;  /* 0x0000002000787947 */ /* 0x000fec0003800000 */
.L_x_0:
[----:B------:R-:W-:Y:S01]  /*07e0*/  IABS R20, R25 ;  /* 0x0000001900147213 */ /* 0x000fe20000000000 */
[----:B------:R-:W-:Y:S01]  /*07f0*/  IMAD.MOV.U32 R2, RZ, RZ, RZ ;  /* 0x000000ffff027224 */ /* 0x000fe200078e00ff */
[----:B------:R-:W-:Y:S01]  /*0800*/  IABS R0, R24 ;  /* 0x0000001800007213 */ /* 0x000fe20000000000 */
[----:B------:R-:W-:Y:S01]  /*0810*/  ULDC UR7, c[0x0][0x234] ;  /* 0x00008d0000077ab9 */ /* 0x000fe20000000800 */
[----:B------:R-:W0:Y:S01]  /*0820*/  I2F.RP R4, R20 ;  /* 0x0000001400047306 */ /* 0x000e220000209400 */
[----:B------:R-:W-:Y:S01]  /*0830*/  IABS R29, R7 ;  /* 0x00000007001d7213 */ /* 0x000fe20000000000 */
[----:B------:R-:W1:Y:S01]  /*0840*/  LDC R96, c[0x0][0x238] ;  /* 0x00008e00ff607b82 */ /* 0x000e620000000800 */
[----:B------:R-:W-:Y:S01]  /*0850*/  IABS R26, R6 ;  /* 0x00000006001a7213 */ /* 0x000fe20000000000 */
[----:B------:R-:W-:Y:S01]  /*0860*/  ULDC.64 UR10, c[0x0][0x210] ;  /* 0x00008400000a7ab9 */ /* 0x000fe20000000a00 */
[----:B------:R-:W-:Y:S01]  /*0870*/  IABS R33, R10 ;  /* 0x0000000a00217213 */ /* 0x000fe20000000000 */
[----:B------:R-:W-:Y:S01]  /*0880*/  IMAD.SHL.U32 R56, R54, 0x2, RZ ;  /* 0x0000000236387824 */ /* 0x000fe200078e00ff */
[----:B------:R-:W-:Y:S01]  /*0890*/  IABS R35, R11 ;  /* 0x0000000b00237213 */ /* 0x000fe20000000000 */
[----:B------:R-:W2:Y:S01]  /*08a0*/  I2F.RP R21, R0 ;  /* 0x0000000000157306 */ /* 0x000ea20000209400 */
[----:B------:R-:W-:Y:S01]  /*08b0*/  IABS R37, R12 ;  /* 0x0000000c00257213 */ /* 0x000fe20000000000 */
[----:B------:R-:W-:Y:S01]  /*08c0*/  ULEA UR4, UR4, UR5, 0x4 ;  /* 0x0000000504047291 */ /* 0x000fe2000f8e203f */
[----:B------:R-:W-:-:S02]  /*08d0*/  IABS R57, R53 ;  /* 0x0000003500397213 */ /* 0x000fc40000000000 */
[----:B------:R-:W-:Y:S02]  /*08e0*/  IABS R39, R14 ;  /* 0x0000000e00277213 */ /* 0x000fe40000000000 */
[----:B------:R-:W-:Y:S01]  /*08f0*/  IABS R43, R16 ;  /* 0x00000010002b7213 */ /* 0x000fe20000000000 */
[----:B0-----:R-:W0:Y:S01]  /*0900*/  MUFU.RCP R4, R4 ;  /* 0x0000000400047308 */ /* 0x001e220000001000 */
[----:B------:R-:W-:Y:S02]  /*0910*/  IABS R45, R17 ;  /* 0x00000011002d7213 */ /* 0x000fe40000000000 */
[----:B------:R-:W-:Y:S02]  /*0920*/  IABS R41, R15 ;  /* 0x0000000f00297213 */ /* 0x000fe40000000000 */
[----:B------:R-:W-:Y:S02]  /*0930*/  IABS R59, R5 ;  /* 0x00000005003b7213 */ /* 0x000fe40000000000 */
[----:B------:R-:W-:Y:S01]  /*0940*/  IABS R47, R18 ;  /* 0x00000012002f7213 */ /* 0x000fe20000000000 */
[----:B--2---:R-:W2:Y:S01]  /*0950*/  MUFU.RCP R21, R21 ;  /* 0x0000001500157308 */ /* 0x004ea20000001000 */
[----:B------:R-:W-:Y:S01]  /*0960*/  IABS R49, R19 ;  /* 0x0000001300317213 */ /* 0x000fe20000000000 */
[----:B-1----:R-:W-:Y:S01]  /*0970*/  IMAD R80, R80, R96, RZ ;  /* 0x0000006050507224 */ /* 0x002fe200078e02ff */
[----:B------:R-:W-:Y:S01]  /*0980*/  IABS R51, R52 ;  /* 0x0000003400337213 */ /* 0x000fe20000000000 */
[-C--:B------:R-:W-:Y:S01]  /*0990*/  IMAD R81, R81, R96.reuse, RZ ;  /* 0x0000006051517224 */ /* 0x080fe200078e02ff */
[----:B------:R-:W-:Y:S01]  /*09a0*/  LOP3.LUT R78, R56, 0x20, RZ, 0x3c, !PT ;  /* 0x00000020384e7812 */ /* 0x000fe200078e3cff */
[-C--:B------:R-:W-:Y:S01]  /*09b0*/  IMAD R82, R82, R96.reuse, RZ ;  /* 0x0000006052527224 */ /* 0x080fe200078e02ff */
[----:B------:R-:W-:Y:S01]  /*09c0*/  LOP3.LUT R79, R56, 0x30, RZ, 0x3c, !PT ;  /* 0x00000030384f7812 */ /* 0x000fe200078e3cff */
[----:B------:R-:W-:-:S02]  /*09d0*/  IMAD R83, R83, R96, RZ ;  /* 0x0000006053537224 */ /* 0x000fc400078e02ff */
[----:B0-----:R-:W-:Y:S02]  /*09e0*/  VIADD R3, R4, 0xffffffe ;  /* 0x0ffffffe04037836 */ /* 0x001fe40000000000 */
[-C--:B------:R-:W-:Y:S02]  /*09f0*/  IMAD R84, R84, R96.reuse, RZ ;  /* 0x0000006054547224 */ /* 0x080fe400078e02ff */
[-C--:B------:R-:W-:Y:S02]  /*0a00*/  IMAD R85, R85, R96.reuse, RZ ;  /* 0x0000006055557224 */ /* 0x080fe400078e02ff */
[----:B------:R-:W0:Y:S01]  /*0a10*/  F2I.FTZ.U32.TRUNC.NTZ R3, R3 ;  /* 0x0000000300037305 */ /* 0x000e22000021f000 */
[----:B--2---:R-:W-:Y:S02]  /*0a20*/  VIADD R22, R21, 0xffffffe ;  /* 0x0ffffffe15167836 */ /* 0x004fe40000000000 */
[-C--:B------:R-:W-:Y:S02]  /*0a30*/  IMAD R86, R86, R96.reuse, RZ ;  /* 0x0000006056567224 */ /* 0x080fe400078e02ff */
[----:B------:R-:W-:-:S02]  /*0a40*/  IMAD R87, R87, R96, RZ ;  /* 0x0000006057577224 */ /* 0x000fc400078e02ff */
[-C--:B------:R-:W-:Y:S01]  /*0a50*/  IMAD R88, R88, R96.reuse, RZ ;  /* 0x0000006058587224 */ /* 0x080fe200078e02ff */
[----:B------:R1:W2:Y:S01]  /*0a60*/  F2I.FTZ.U32.TRUNC.NTZ R23, R22 ;  /* 0x0000001600177305 */ /* 0x0002a2000021f000 */
[-C--:B------:R-:W-:Y:S02]  /*0a70*/  IMAD R89, R89, R96.reuse, RZ ;  /* 0x0000006059597224 */ /* 0x080fe400078e02ff */
[-C--:B------:R-:W-:Y:S02]  /*0a80*/  IMAD R90, R90, R96.reuse, RZ ;  /* 0x000000605a5a7224 */ /* 0x080fe400078e02ff */
[----:B------:R-:W-:Y:S02]  /*0a90*/  IMAD R91, R91, R96, RZ ;  /* 0x000000605b5b7224 */ /* 0x000fe400078e02ff */
[----:B0-----:R-:W-:Y:S02]  /*0aa0*/  IMAD.MOV R27, RZ, RZ, -R3 ;  /* 0x000000ffff1b7224 */ /* 0x001fe400078e0a03 */
[----:B-1----:R-:W-:-:S02]  /*0ab0*/  IMAD.MOV.U32 R22, RZ, RZ, RZ ;  /* 0x000000ffff167224 */ /* 0x002fc400078e00ff */
[----:B------:R-:W-:Y:S02]  /*0ac0*/  IMAD R27, R27, R20, RZ ;  /* 0x000000141b1b7224 */ /* 0x000fe400078e02ff */
[----:B------:R-:W-:Y:S02]  /*0ad0*/  IMAD R92, R92, R96, RZ ;  /* 0x000000605c5c7224 */ /* 0x000fe400078e02ff */
[----:B------:R-:W-:Y:S01]  /*0ae0*/  IMAD.HI.U32 R2, R3, R27, R2 ;  /* 0x0000001b03027227 */ /* 0x000fe200078e0002 */
[----:B------:R-:W-:-:S03]  /*0af0*/  SHF.R.S32.HI R3, RZ, 0x1f, R98 ;  /* 0x0000001fff037819 */ /* 0x000fc60000011462 */
[----:B--2---:R-:W-:Y:S01]  /*0b00*/  IMAD.MOV R31, RZ, RZ, -R23 ;  /* 0x000000ffff1f7224 */ /* 0x004fe200078e0a17 */
[----:B------:R-:W-:Y:S01]  /*0b10*/  LEA.HI R98, R3, R98, RZ, 0x5 ;  /* 0x0000006203627211 */ /* 0x000fe200078f28ff */
[----:B------:R-:W-:-:S03]  /*0b20*/  IMAD.HI.U32 R21, R2, R29, RZ ;  /* 0x0000001d02157227 */ /* 0x000fc600078e00ff */
[----:B------:R-:W-:Y:S01]  /*0b30*/  SHF.R.S32.HI R98, RZ, 0x5, R98 ;  /* 0x00000005ff627819 */ /* 0x000fe20000011462 */
[----:B------:R-:W-:Y:S02]  /*0b40*/  IMAD.MOV.U32 R27, RZ, RZ, R26 ;  /* 0x000000ffff1b7224 */ /* 0x000fe400078e001a */
[----:B------:R-:W-:Y:S02]  /*0b50*/  IMAD R31, R31, R0, RZ ;  /* 0x000000001f1f7224 */ /* 0x000fe400078e02ff */
[----:B------:R-:W-:Y:S02]  /*0b60*/  IMAD.MOV R26, RZ, RZ, -R21 ;  /* 0x000000ffff1a7224 */ /* 0x000fe400078e0a15 */
[----:B------:R-:W-:-:S04]  /*0b70*/  IMAD.HI.U32 R4, R2, R27, RZ ;  /* 0x0000001b02047227 */ /* 0x000fc800078e00ff */
[----:B------:R-:W-:Y:S01]  /*0b80*/  IMAD.HI.U32 R28, R23, R31, R22 ;  /* 0x0000001f171c7227 */ /* 0x000fe200078e0016 */
[----:B------:R-:W-:-:S03]  /*0b90*/  IABS R31, R9 ;  /* 0x00000009001f7213 */ /* 0x000fc60000000000 */
[----:B------:R-:W-:Y:S01]  /*0ba0*/  IMAD R23, R20, R26, R29 ;  /* 0x0000001a14177224 */ /* 0x000fe200078e021d */
[----:B------:R-:W-:Y:S01]  /*0bb0*/  IABS R29, R8 ;  /* 0x00000008001d7213 */ /* 0x000fe20000000000 */
[----:B------:R-:W-:Y:S02]  /*0bc0*/  IMAD.MOV R4, RZ, RZ, -R4 ;  /* 0x000000ffff047224 */ /* 0x000fe400078e0a04 */
[----:B------:R-:W-:Y:S01]  /*0bd0*/  IMAD.HI.U32 R22, R2, R33, RZ ;  /* 0x0000002102167227 */ /* 0x000fe200078e00ff */
[----:B------:R-:W-:-:S03]  /*0be0*/  ISETP.GT.U32.AND P1, PT, R20, R23, PT ;  /* 0x000000171400720c */ /* 0x000fc60003f24070 */
[----:B------:R-:W-:Y:S02]  /*0bf0*/  IMAD R21, R20, R4, R27 ;  /* 0x0000000414157224 */ /* 0x000fe400078e021b */
[----:B------:R-:W-:-:S03]  /*0c00*/  IMAD.HI.U32 R3, R2, R29, RZ ;  /* 0x0000001d02037227 */ /* 0x000fc600078e00ff */
[----:B------:R-:W-:Y:S01]  /*0c10*/  ISETP.GT.U32.AND P0, PT, R20, R21, PT ;  /* 0x000000151400720c */ /* 0x000fe20003f04070 */
[----:B------:R-:W-:-:S04]  /*0c20*/  IMAD.HI.U32 R4, R2, R31, RZ ;  /* 0x0000001f02047227 */ /* 0x000fc800078e00ff */
[----:B------:R-:W-:-:S04]  /*0c30*/  IMAD.HI.U32 R26, R2, R35, RZ ;  /* 0x00000023021a7227 */ /* 0x000fc800078e00ff */
[----:B------:R-:W-:-:S04]  /*0c40*/  IMAD.HI.U32 R27, R2, R37, RZ ;  /* 0x00000025021b7227 */ /* 0x000fc800078e00ff */
[----:B------:R-:W-:Y:S02]  /*0c50*/  IMAD.MOV R3, RZ, RZ, -R3 ;  /* 0x000000ffff037224 */ /* 0x000fe400078e0a03 */
[----:B------:R-:W-:Y:S02]  /*0c60*/  IMAD.MOV R4, RZ, RZ, -R4 ;  /* 0x000000ffff047224 */ /* 0x000fe400078e0a04 */
[----:B------:R-:W-:Y:S02]  /*0c70*/  IMAD.MOV R22, RZ, RZ, -R22 ;  /* 0x000000ffff167224 */ /* 0x000fe400078e0a16 */
[----:B------:R-:W-:Y:S02]  /*0c80*/  IMAD.MOV R26, RZ, RZ, -R26 ;  /* 0x000000ffff1a7224 */ /* 0x000fe400078e0a1a */
[----:B------:R-:W-:Y:S02]  /*0c90*/  IMAD.MOV R30, RZ, RZ, -R27 ;  /* 0x000000ffff1e7224 */ /* 0x000fe400078e0a1b */
[----:B------:R-:W-:-:S02]  /*0ca0*/  IMAD R27, R20, R3, R29 ;  /* 0x00000003141b7224 */ /* 0x000fc400078e021d */
[C---:B------:R-:W-:Y:S02]  /*0cb0*/  IMAD R29, R20.reuse, R4, R31 ;  /* 0x00000004141d7224 */ /* 0x040fe400078e021f */
[C---:B------:R-:W-:Y:S02]  /*0cc0*/  IMAD R31, R20.reuse, R22, R33 ;  /* 0x00000016141f7224 */ /* 0x040fe400078e0221 */
[C---:B------:R-:W-:Y:S01]  /*0cd0*/  IMAD R33, R20.reuse, R26, R35 ;  /* 0x0000001a14217224 */ /* 0x040fe200078e0223 */
[C---:B------:R-:W-:Y:S01]  /*0ce0*/  ISETP.GT.U32.AND P3, PT, R20.reuse, R29, PT ;  /* 0x0000001d1400720c */ /* 0x040fe20003f64070 */
[C---:B------:R-:W-:Y:S01]  /*0cf0*/  IMAD R35, R20.reuse, R30, R37 ;  /* 0x0000001e14237224 */ /* 0x040fe200078e0225 */
[----:B------:R-:W-:Y:S01]  /*0d00*/  IABS R37, R13 ;  /* 0x0000000d00257213 */ /* 0x000fe20000000000 */
[--C-:B------:R-:W-:Y:S01]  /*0d10*/  @!P0 IMAD.IADD R21, R21, 0x1, -R20.reuse ;  /* 0x0000000115158824 */ /* 0x100fe200078e0a14 */
[C---:B------:R-:W-:Y:S01]  /*0d20*/  ISETP.GT.U32.AND P4, PT, R20.reuse, R31, PT ;  /* 0x0000001f1400720c */ /* 0x040fe20003f84070 */
[----:B------:R-:W-:Y:S01]  /*0d30*/  @!P1 IMAD.IADD R23, R23, 0x1, -R20 ;  /* 0x0000000117179824 */ /* 0x000fe200078e0a14 */
[----:B------:R-:W-:Y:S01]  /*0d40*/  ISETP.GT.U32.AND P5, PT, R20, R33, PT ;  /* 0x000000211400720c */ /* 0x000fe20003fa4070 */
[----:B------:R-:W-:Y:S01]  /*0d50*/  IMAD.HI.U32 R3, R2, R37, RZ ;  /* 0x0000002502037227 */ /* 0x000fe200078e00ff */
[----:B------:R-:W-:-:S02]  /*0d60*/  ISETP.GT.U32.AND P0, PT, R20, R21, PT ;  /* 0x000000151400720c */ /* 0x000fc40003f04070 */
[----:B------:R-:W-:Y:S01]  /*0d70*/  ISETP.GT.U32.AND P1, PT, R20, R23, PT ;  /* 0x000000171400720c */ /* 0x000fe20003f24070 */
[----:B------:R-:W-:Y:S02]  /*0d80*/  IMAD.MOV R30, RZ, RZ, -R3 ;  /* 0x000000ffff1e7224 */ /* 0x000fe400078e0a03 */
[----:B------:R-:W-:-:S04]  /*0d90*/  IMAD.HI.U32 R3, R2, R57, RZ ;  /* 0x0000003902037227 */ /* 0x000fc800078e00ff */
[----:B------:R-:W-:Y:S02]  /*0da0*/  IMAD.MOV R3, RZ, RZ, -R3 ;  /* 0x000000ffff037224 */ /* 0x000fe400078e0a03 */
[----:B------:R-:W-:-:S04]  /*0db0*/  IMAD.HI.U32 R4, R2, R39, RZ ;  /* 0x0000002702047227 */ /* 0x000fc800078e00ff */
[----:B------:R-:W-:Y:S02]  /*0dc0*/  IMAD R57, R20, R3, R57 ;  /* 0x0000000314397224 */ /* 0x000fe400078e0239 */
[----:B------:R-:W-:Y:S02]  /*0dd0*/  IMAD.MOV R4, RZ, RZ, -R4 ;  /* 0x000000ffff047224 */ /* 0x000fe400078e0a04 */
[----:B------:R-:W-:Y:S01]  /*0de0*/  IMAD.HI.U32 R26, R2, R43, RZ ;  /* 0x0000002b021a7227 */ /* 0x000fe200078e00ff */
[----:B------:R-:W-:-:S03]  /*0df0*/  ISETP.GT.U32.AND P2, PT, R20, R57, PT ;  /* 0x000000391400720c */ /* 0x000fc60003f44070 */
[C---:B------:R-:W-:Y:S02]  /*0e00*/  IMAD R37, R20.reuse, R30, R37 ;  /* 0x0000001e14257224 */ /* 0x040fe400078e0225 */
[----:B------:R-:W-:Y:S02]  /*0e10*/  IMAD R39, R20, R4, R39 ;  /* 0x0000000414277224 */ /* 0x000fe400078e0227 */
[----:B------:R-:W-:Y:S02]  /*0e20*/  IMAD.MOV R26, RZ, RZ, -R26 ;  /* 0x000000ffff1a7224 */ /* 0x000fe400078e0a1a */
[----:B------:R-:W-:-:S04]  /*0e30*/  IMAD.HI.U32 R3, R2, R45, RZ ;  /* 0x0000002d02037227 */ /* 0x000fc800078e00ff */
[--C-:B------:R-:W-:Y:S01]  /*0e40*/  @!P2 IMAD.IADD R57, R57, 0x1, -R20.reuse ;  /* 0x000000013939a824 */ /* 0x100fe200078e0a14 */
[C---:B------:R-:W-:Y:S01]  /*0e50*/  ISETP.GT.U32.AND P2, PT, R20.reuse, R27, PT ;  /* 0x0000001b1400720c */ /* 0x040fe20003f44070 */
[--C-:B------:R-:W-:Y:S01]  /*0e60*/  @!P0 IMAD.IADD R21, R21, 0x1, -R20.reuse ;  /* 0x0000000115158824 */ /* 0x100fe200078e0a14 */
[C---:B------:R-:W-:Y:S01]  /*0e70*/  ISETP.GT.U32.AND P0, PT, R20.reuse, R37, PT ;  /* 0x000000251400720c */ /* 0x040fe20003f04070 */
[----:B------:R-:W-:Y:S01]  /*0e80*/  @!P1 IMAD.IADD R23, R23, 0x1, -R20 ;  /* 0x0000000117179824 */ /* 0x000fe200078e0a14 */
[----:B------:R-:W-:Y:S01]  /*0e90*/  ISETP.GT.U32.AND P6, PT, R20, R57, PT ;  /* 0x000000391400720c */ /* 0x000fe20003fc4070 */
[----:B------:R-:W-:Y:S01]  /*0ea0*/  IMAD.HI.U32 R22, R2, R41, RZ ;  /* 0x0000002902167227 */ /* 0x000fe200078e00ff */
[----:B------:R-:W-:-:S03]  /*0eb0*/  ISETP.GT.U32.AND P1, PT, R20, R39, PT ;  /* 0x000000271400720c */ /* 0x000fc60003f24070 */
[----:B------:R-:W-:-:S04]  /*0ec0*/  IMAD.HI.U32 R28, R28, R59, RZ ;  /* 0x0000003b1c1c7227 */ /* 0x000fc800078e00ff */
[----:B------:R-:W-:Y:S02]  /*0ed0*/  IMAD R43, R20, R26, R43 ;  /* 0x0000001a142b7224 */ /* 0x000fe400078e022b */
[----:B------:R-:W-:-:S04]  /*0ee0*/  IMAD.HI.U32 R4, R2, R47, RZ ;  /* 0x0000002f02047227 */ /* 0x000fc800078e00ff */
[----:B------:R-:W-:Y:S02]  /*0ef0*/  IMAD.MOV R3, RZ, RZ, -R3 ;  /* 0x000000ffff037224 */ /* 0x000fe400078e0a03 */
[----:B------:R-:W-:Y:S02]  /*0f00*/  IMAD.MOV R22, RZ, RZ, -R22 ;  /* 0x000000ffff167224 */ /* 0x000fe400078e0a16 */
[----:B------:R-:W-:Y:S02]  /*0f10*/  IMAD.MOV R28, RZ, RZ, -R28 ;  /* 0x000000ffff1c7224 */ /* 0x000fe400078e0a1c */
[----:B------:R-:W-:Y:S02]  /*0f20*/  IMAD.MOV R4, RZ, RZ, -R4 ;  /* 0x000000ffff047224 */ /* 0x000fe400078e0a04 */
[C---:B------:R-:W-:Y:S02]  /*0f30*/  IMAD R45, R20.reuse, R3, R45 ;  /* 0x00000003142d7224 */ /* 0x040fe400078e022d */
[----:B------:R-:W-:Y:S01]  /*0f40*/  @!P3 IMAD.IADD R29, R29, 0x1, -R20 ;  /* 0x000000011d1db824 */ /* 0x000fe200078e0a14 */
[C---:B------:R-:W-:Y:S01]  /*0f50*/  ISETP.GT.U32.AND P3, PT, R20.reuse, R43, PT ;  /* 0x0000002b1400720c */ /* 0x040fe20003f64070 */
[----:B------:R-:W-:-:S02]  /*0f60*/  IMAD R41, R20, R22, R41 ;  /* 0x0000001614297224 */ /* 0x000fc400078e0229 */
[----:B------:R-:W-:Y:S02]  /*0f70*/  IMAD R59, R0, R28, R59 ;  /* 0x0000001c003b7224 */ /* 0x000fe400078e023b */
[--C-:B------:R-:W-:Y:S01]  /*0f80*/  @!P6 IMAD.IADD R57, R57, 0x1, -R20.reuse ;  /* 0x000000013939e824 */ /* 0x100fe200078e0a14 */
[C---:B------:R-:W-:Y:S01]  /*0f90*/  ISETP.GT.U32.AND P6, PT, R20.reuse, R35, PT ;  /* 0x000000231400720c */ /* 0x040fe20003fc4070 */
[--C-:B------:R-:W-:Y:S01]  /*0fa0*/  @!P2 IMAD.IADD R27, R27, 0x1, -R20.reuse ;  /* 0x000000011b1ba824 */ /* 0x100fe200078e0a14 */
[C---:B------:R-:W-:Y:S01]  /*0fb0*/  ISETP.GT.U32.AND P2, PT, R20.reuse, R41, PT ;  /* 0x000000291400720c */ /* 0x040fe20003f44070 */
[C---:B------:R-:W-:Y:S02]  /*0fc0*/  IMAD R47, R20.reuse, R4, R47 ;  /* 0x00000004142f7224 */ /* 0x040fe400078e022f */
[----:B------:R-:W-:Y:S01]  /*0fd0*/  @!P4 IMAD.IADD R31, R31, 0x1, -R20 ;  /* 0x000000011f1fc824 */ /* 0x000fe200078e0a14 */
[----:B------:R-:W-:Y:S01]  /*0fe0*/  ISETP.GT.U32.AND P4, PT, R20, R45, PT ;  /* 0x0000002d1400720c */ /* 0x000fe20003f84070 */
[----:B------:R-:W-:-:S04]  /*0ff0*/  IMAD.HI.U32 R22, R2, R49, RZ ;  /* 0x0000003102167227 */ /* 0x000fc800078e00ff */
[--C-:B------:R-:W-:Y:S01]  /*1000*/  @!P0 IMAD.IADD R37, R37, 0x1, -R20.reuse ;  /* 0x0000000125258824 */ /* 0x100fe200078e0a14 */
[----:B------:R-:W-:Y:S01]  /*1010*/  ISETP.GT.U32.AND P0, PT, R0, R59, PT ;  /* 0x0000003b0000720c */ /* 0x000fe20003f04070 */
[--C-:B------:R-:W-:Y:S01]  /*1020*/  @!P1 IMAD.IADD R39, R39, 0x1, -R20.reuse ;  /* 0x0000000127279824 */ /* 0x100fe200078e0a14 */
[C---:B------:R-:W-:Y:S01]  /*1030*/  ISETP.GT.U32.AND P1, PT, R20.reuse, R27, PT ;  /* 0x0000001b1400720c */ /* 0x040fe20003f24070 */
[----:B------:R-:W-:Y:S01]  /*1040*/  @!P5 IMAD.IADD R33, R33, 0x1, -R20 ;  /* 0x000000012121d824 */ /* 0x000fe200078e0a14 */
[C---:B------:R-:W-:Y:S01]  /*1050*/  ISETP.GT.U32.AND P5, PT, R20.reuse, R47, PT ;  /* 0x0000002f1400720c */ /* 0x040fe20003fa4070 */
[----:B------:R-:W-:Y:S02]  /*1060*/  IMAD.MOV R22, RZ, RZ, -R22 ;  /* 0x000000ffff167224 */ /* 0x000fe400078e0a16 */
[----:B------:R-:W-:Y:S01]  /*1070*/  @!P3 IMAD.IADD R43, R43, 0x1, -R20 ;  /* 0x000000012b2bb824 */ /* 0x000fe200078e0a14 */
[C---:B------:R-:W-:Y:S01]  /*1080*/  ISETP.GT.U32.AND P3, PT, R20.reuse, R31, PT ;  /* 0x0000001f1400720c */ /* 0x040fe20003f64070 */
[----:B------:R-:W-:-:S02]  /*1090*/  IMAD R49, R20, R22, R49 ;  /* 0x0000001614317224 */ /* 0x000fc400078e0231 */
[--C-:B------:R-:W-:Y:S02]  /*10a0*/  @!P6 IMAD.IADD R35, R35, 0x1, -R20.reuse ;  /* 0x000000012323e824 */ /* 0x100fe400078e0a14 */
[----:B------:R-:W-:Y:S01]  /*10b0*/  @!P4 IMAD.IADD R45, R45, 0x1, -R20 ;  /* 0x000000012d2dc824 */ /* 0x000fe200078e0a14 */
[----:B------:R-:W-:Y:S01]  /*10c0*/  ISETP.GT.U32.AND P6, PT, R20, R49, PT ;  /* 0x000000311400720c */ /* 0x000fe20003fc4070 */
[----:B------:R-:W-:Y:S01]  /*10d0*/  IMAD.HI.U32 R2, R2, R51, RZ ;  /* 0x0000003302027227 */ /* 0x000fe200078e00ff */
[----:B------:R-:W-:-:S03]  /*10e0*/  ISETP.GT.U32.AND P4, PT, R20, R33, PT ;  /* 0x000000211400720c */ /* 0x000fc60003f84070 */
[----:B------:R-:W-:Y:S01]  /*10f0*/  @!P2 IMAD.IADD R41, R41, 0x1, -R20 ;  /* 0x000000012929a824 */ /* 0x000fe200078e0a14 */
[C---:B------:R-:W-:Y:S01]  /*1100*/  ISETP.GT.U32.AND P2, PT, R20.reuse, R29, PT ;  /* 0x0000001d1400720c */ /* 0x040fe20003f44070 */
[----:B------:R-:W-:Y:S01]  /*1110*/  @!P0 IMAD.IADD R59, R59, 0x1, -R0 ;  /* 0x000000013b3b8824 */ /* 0x000fe200078e0a00 */
[C---:B------:R-:W-:Y:S01]  /*1120*/  ISETP.GT.U32.AND P0, PT, R20.reuse, R37, PT ;  /* 0x000000251400720c */ /* 0x040fe20003f04070 */
        /* <DEDUP_REMOVED lines=9> */
[--C-:B------:R-:W-:Y:S01]  /*11c0*/  @!P4 IMAD.IADD R33, R33, 0x1, -R20.reuse ;  /* 0x000000012121c824 */ /* 0x100fe200078e0a14 */
[----:B------:R-:W-:Y:S01]  /*11d0*/  ISETP.GT.U32.AND P6, PT, R20, R51, PT ;  /* 0x000000331400720c */ /* 0x000fe20003fc4070 */
[--C-:B------:R-:W-:Y:S01]  /*11e0*/  @!P2 IMAD.IADD R29, R29, 0x1, -R20.reuse ;  /* 0x000000011d1da824 */ /* 0x100fe200078e0a14 */
[----:B------:R-:W-:Y:S01]  /*11f0*/  ISETP.GT.U32.AND P4, PT, R0, R59, PT ;  /* 0x0000003b0000720c */ /* 0x000fe20003f84070 */
[--C-:B------:R-:W-:Y:S01]  /*1200*/  @!P0 IMAD.IADD R37, R37, 0x1, -R20.reuse ;  /* 0x0000000125258824 */ /* 0x100fe200078e0a14 */
[C---:B------:R-:W-:Y:S01]  /*1210*/  ISETP.GT.U32.AND P2, PT, R20.reuse, R41, PT ;  /* 0x000000291400720c */ /* 0x040fe20003f44070 */
[--C-:B------:R-:W-:Y:S01]  /*1220*/  @!P1 IMAD.IADD R39, R39, 0x1, -R20.reuse ;  /* 0x0000000127279824 */ /* 0x100fe200078e0a14 */
[C---:B------:R-:W-:Y:S01]  /*1230*/  ISETP.GT.U32.AND P0, PT, R20.reuse, R45, PT ;  /* 0x0000002d1400720c */ /* 0x040fe20003f04070 */
[--C-:B------:R-:W-:Y:S01]  /*1240*/  @!P5 IMAD.IADD R35, R35, 0x1, -R20.reuse ;  /* 0x000000012323d824 */ /* 0x100fe200078e0a14 */
[----:B------:R-:W-:Y:S01]  /*1250*/  ISETP.GT.U32.AND P1, PT, R20, R47, PT ;  /* 0x0000002f1400720c */ /* 0x000fe20003f24070 */
[--C-:B------:R-:W-:Y:S01]  /*1260*/  @!P3 IMAD.IADD R43, R43, 0x1, -R20.reuse ;  /* 0x000000012b2bb824 */ /* 0x100fe200078e0a14 */
[----:B------:R-:W-:Y:S01]  /*1270*/  ISETP.GE.AND P5, PT, R5, RZ, PT ;  /* 0x000000ff0500720c */ /* 0x000fe20003fa6270 */
[----:B------:R-:W-:Y:S01]  /*1280*/  IMAD.SHL.U32 R4, R55, 0x40, RZ ;  /* 0x0000004037047824 */ /* 0x000fe200078e00ff */
[----:B------:R-:W-:Y:S01]  /*1290*/  ISETP.NE.AND P3, PT, R24, RZ, PT ;  /* 0x000000ff1800720c */ /* 0x000fe20003f65270 */
[----:B------:R-:W-:Y:S01]  /*12a0*/  @!P6 IMAD.IADD R51, R51, 0x1, -R20 ;  /* 0x000000013333e824 */ /* 0x000fe200078e0a14 */
[----:B------:R-:W-:Y:S01]  /*12b0*/  ISETP.GT.U32.AND P6, PT, R20, R49, PT ;  /* 0x000000311400720c */ /* 0x000fe20003fc4070 */
[----:B------:R-:W-:Y:S01]  /*12c0*/  @!P4 IMAD.IADD R59, R59, 0x1, -R0 ;  /* 0x000000013b3bc824 */ /* 0x000fe200078e0a00 */
[----:B------:R-:W-:Y:S01]  /*12d0*/  ISETP.GE.AND P4, PT, R6, RZ, PT ;  /* 0x000000ff0600720c */ /* 0x000fe20003f86270 */
[--C-:B------:R-:W-:Y:S01]  /*12e0*/  @!P2 IMAD.IADD R41, R41, 0x1, -R20.reuse ;  /* 0x000000012929a824 */ /* 0x100fe200078e0a14 */
[----:B------:R-:W-:Y:S01]  /*12f0*/  ISETP.GT.U32.AND P2, PT, R20, R51, PT ;  /* 0x000000331400720c */ /* 0x000fe20003f44070 */
[--C-:B------:R-:W-:Y:S01]  /*1300*/  @!P0 IMAD.IADD R45, R45, 0x1, -R20.reuse ;  /* 0x000000012d2d8824 */ /* 0x100fe200078e0a14 */
[----:B------:R-:W-:Y:S01]  /*1310*/  ISETP.GE.AND P0, PT, R7, RZ, PT ;  /* 0x000000ff0700720c */ /* 0x000fe20003f06270 */
[--C-:B------:R-:W-:Y:S01]  /*1320*/  @!P1 IMAD.IADD R47, R47, 0x1, -R20.reuse ;  /* 0x000000012f2f9824 */ /* 0x100fe200078e0a14 */
[----:B------:R-:W-:Y:S01]  /*1330*/  ISETP.GE.AND P1, PT, R8, RZ, PT ;  /* 0x000000ff0800720c */ /* 0x000fe20003f26270 */
[----:B------:R-:W-:Y:S01]  /*1340*/  @!P5 IMAD.MOV R59, RZ, RZ, -R59 ;  /* 0x000000ffff3bd224 */ /* 0x000fe200078e0a3b */
[----:B------:R-:W-:Y:S01]  /*1350*/  ISETP.GE.AND P5, PT, R9, RZ, PT ;  /* 0x000000ff0900720c */ /* 0x000fe20003fa6270 */
[C---:B------:R-:W-:Y:S01]  /*1360*/  IMAD.SHL.U32 R3, R55.reuse, 0x8, RZ ;  /* 0x0000000837037824 */ /* 0x040fe200078e00ff */
[----:B------:R-:W-:Y:S01]  /*1370*/  @!P3 LOP3.LUT R59, RZ, R24, RZ, 0x33, !PT ;  /* 0x00000018ff3bb212 */ /* 0x000fe200078e33ff */
[----:B------:R-:W-:Y:S01]  /*1380*/  IMAD.SHL.U32 R22, R55, 0x2, RZ ;  /* 0x0000000237167824 */ /* 0x000fe200078e00ff */
[----:B------:R-:W-:Y:S01]  /*1390*/  ISETP.GE.AND P3, PT, R10, RZ, PT ;  /* 0x000000ff0a00720c */ /* 0x000fe20003f66270 */
[----:B------:R-:W-:Y:S01]  /*13a0*/  @!P4 IMAD.MOV R21, RZ, RZ, -R21 ;  /* 0x000000ffff15c224 */ /* 0x000fe200078e0a15 */
[----:B------:R-:W-:Y:S01]  /*13b0*/  ISETP.GE.AND P4, PT, R12, RZ, PT ;  /* 0x000000ff0c00720c */ /* 0x000fe20003f86270 */
[--C-:B------:R-:W-:Y:S01]  /*13c0*/  @!P2 IMAD.IADD R51, R51, 0x1, -R20.reuse ;  /* 0x000000013333a824 */ /* 0x100fe200078e0a14 */
[----:B------:R-:W-:Y:S01]  /*13d0*/  ISETP.GE.AND P2, PT, R11, RZ, PT ;  /* 0x000000ff0b00720c */ /* 0x000fe20003f46270 */
[----:B------:R-:W-:Y:S01]  /*13e0*/  @!P0 IMAD.MOV R23, RZ, RZ, -R23 ;  /* 0x000000ffff178224 */ /* 0x000fe200078e0a17 */
[----:B------:R-:W-:Y:S01]  /*13f0*/  ISETP.GE.AND P0, PT, R13, RZ, PT ;  /* 0x000000ff0d00720c */ /* 0x000fe20003f06270 */
[----:B------:R-:W-:Y:S01]  /*1400*/  @!P1 IMAD.MOV R27, RZ, RZ, -R27 ;  /* 0x000000ffff1b9224 */ /* 0x000fe200078e0a1b */
[----:B------:R-:W-:Y:S01]  /*1410*/  ISETP.GE.AND P1, PT, R14, RZ, PT ;  /* 0x000000ff0e00720c */ /* 0x000fe20003f26270 */
[----:B------:R-:W-:Y:S01]  /*1420*/  @!P5 IMAD.MOV R29, RZ, RZ, -R29 ;  /* 0x000000ffff1dd224 */ /* 0x000fe200078e0a1d */
[----:B------:R-:W-:Y:S01]  /*1430*/  ISETP.GE.AND P5, PT, R15, RZ, PT ;  /* 0x000000ff0f00720c */ /* 0x000fe20003fa6270 */
[----:B------:R-:W-:Y:S01]  /*1440*/  @!P6 IMAD.IADD R49, R49, 0x1, -R20 ;  /* 0x000000013131e824 */ /* 0x000fe200078e0a14 */
[----:B------:R-:W-:Y:S01]  /*1450*/  LOP3.LUT R2, R4, 0x1c0, RZ, 0xc0, !PT ;  /* 0x000001c004027812 */ /* 0x000fe200078ec0ff */
[----:B------:R-:W-:Y:S01]  /*1460*/  @!P3 IMAD.MOV R31, RZ, RZ, -R31 ;  /* 0x000000ffff1fb224 */ /* 0x000fe200078e0a1f */
[----:B------:R-:W-:Y:S01]  /*1470*/  ISETP.GE.AND P3, PT, R16, RZ, PT ;  /* 0x000000ff1000720c */ /* 0x000fe20003f66270 */
        /* <DEDUP_REMOVED lines=10> */
[----:B------:R-:W-:Y:S01]  /*1520*/  IMAD R59, R59, UR7, RZ ;  /* 0x000000073b3b7c24 */ /* 0x000fe2000f8e02ff */
[----:B------:R-:W-:Y:S01]  /*1530*/  LOP3.LUT R61, R2, 0x30, R3, 0xf8, !PT ;  /* 0x00000030023d7812 */ /* 0x000fe200078ef803 */
[----:B------:R-:W-:Y:S01]  /*1540*/  @!P3 IMAD.MOV R43, RZ, RZ, -R43 ;  /* 0x000000ffff2bb224 */ /* 0x000fe200078e0a2b */
[----:B------:R-:W-:Y:S01]  /*1550*/  ISETP.NE.AND P3, PT, R25, RZ, PT ;  /* 0x000000ff1900720c */ /* 0x000fe20003f65270 */
[----:B------:R-:W-:Y:S01]  /*1560*/  @!P4 IMAD.MOV R47, RZ, RZ, -R47 ;  /* 0x000000ffff2fc224 */ /* 0x000fe200078e0a2f */
[----:B------:R-:W-:Y:S01]  /*1570*/  LOP3.LUT R20, RZ, R25, RZ, 0x33, !PT ;  /* 0x00000019ff147212 */ /* 0x000fe200078e33ff */
[----:B------:R-:W-:Y:S01]  /*1580*/  @!P2 IMAD.MOV R45, RZ, RZ, -R45 ;  /* 0x000000ffff2da224 */ /* 0x000fe200078e0a2d */
[C-C-:B------:R-:W-:Y:S01]  /*1590*/  LOP3.LUT R63, R61.reuse, 0x10, R22.reuse, 0x78, !PT ;  /* 0x000000103d3f7812 */ /* 0x140fe200078e7816 */
[----:B------:R-:W-:Y:S01]  /*15a0*/  @!P0 IMAD.MOV R49, RZ, RZ, -R49 ;  /* 0x000000ffff318224 */ /* 0x000fe200078e0a31 */
[----:B------:R-:W-:Y:S01]  /*15b0*/  LOP3.LUT R2, R61, 0x30, R22, 0x78, !PT ;  /* 0x000000303d027812 */ /* 0x000fe200078e7816 */
[----:B------:R-:W-:Y:S01]  /*15c0*/  @!P1 IMAD.MOV R51, RZ, RZ, -R51 ;  /* 0x000000ffff339224 */ /* 0x000fe200078e0a33 */
[C---:B------:R-:W-:Y:S01]  /*15d0*/  SEL R21, R20.reuse, R21, !P3 ;  /* 0x0000001514157207 */ /* 0x040fe20005800000 */
[----:B------:R-:W0:Y:S01]  /*15e0*/  LDC R22, c[0x0][0x23c] ;  /* 0x00008f00ff167b82 */ /* 0x000e220000000800 */
[C---:B------:R-:W-:Y:S01]  /*15f0*/  SEL R23, R20.reuse, R23, !P3 ;  /* 0x0000001714177207 */ /* 0x040fe20005800000 */
[----:B------:R-:W-:Y:S01]  /*1600*/  @!P5 IMAD.MOV R57, RZ, RZ, -R57 ;  /* 0x000000ffff39d224 */ /* 0x000fe200078e0a39 */
[----:B------:R-:W-:Y:S01]  /*1610*/  LEA R110, P0, R59, UR10, 0x1 ;  /* 0x0000000a3b6e7c11 */ /* 0x000fe2000f8008ff */
[----:B------:R-:W-:Y:S01]  /*1620*/  ULDC UR7, c[0x0][0x240] ;  /* 0x0000900000077ab9 */ /* 0x000fe20000000800 */
[C---:B------:R-:W-:Y:S01]  /*1630*/  SEL R27, R20.reuse, R27, !P3 ;  /* 0x0000001b141b7207 */ /* 0x040fe20005800000 */
[----:B------:R-:W-:Y:S01]  /*1640*/  IMAD R21, R21, UR7, RZ ;  /* 0x0000000715157c24 */ /* 0x000fe2000f8e02ff */
        /* <DEDUP_REMOVED lines=24> */
[----:B------:R-:W-:Y:S01]  /*17d0*/  LEA.HI.X.SX32 R111, R59, UR11, 0x1, P0 ;  /* 0x0000000b3b6f7c11 */ /* 0x000fe200080f0eff */
[----:B------:R-:W-:Y:S01]  /*17e0*/  ULDC.64 UR10, c[0x0][0x218] ;  /* 0x00008600000a7ab9 */ /* 0x000fe20000000a00 */
[----:B------:R-:W-:Y:S01]  /*17f0*/  SEL R20, R20, R57, !P3 ;  /* 0x0000003914147207 */ /* 0x000fe20005800000 */
[----:B------:R-:W-:Y:S01]  /*1800*/  IMAD.SHL.U32 R26, R55, 0x20, RZ ;  /* 0x00000020371a7824 */ /* 0x000fe200078e00ff */
[----:B------:R-:W-:Y:S01]  /*1810*/  LEA R108, P2, R21, UR10, 0x1 ;  /* 0x0000000a156c7c11 */ /* 0x000fe2000f8408ff */
[----:B------:R-:W-:Y:S01]  /*1820*/  IMAD R49, R49, UR7, RZ ;  /* 0x0000000731317c24 */ /* 0x000fe2000f8e02ff */
[----:B------:R-:W-:Y:S01]  /*1830*/  LEA R106, P1, R23, UR10, 0x1 ;  /* 0x0000000a176a7c11 */ /* 0x000fe2000f8208ff */
[----:B------:R-:W-:Y:S01]  /*1840*/  IMAD R109, R20, UR7, RZ ;  /* 0x00000007146d7c24 */ /* 0x000fe2000f8e02ff */
[----:B------:R-:W-:Y:S01]  /*1850*/  LEA R104, P0, R27, UR10, 0x1 ;  /* 0x0000000a1b687c11 */ /* 0x000fe2000f8008ff */
[----:B------:R-:W-:Y:S01]  /*1860*/  IMAD R51, R51, UR7, RZ ;  /* 0x0000000733337c24 */ /* 0x000fe2000f8e02ff */
[----:B------:R-:W-:Y:S01]  /*1870*/  LEA R102, P4, R29, UR10, 0x1 ;  /* 0x0000000a1d667c11 */ /* 0x000fe2000f8808ff */
[-C--:B------:R-:W-:Y:S01]  /*1880*/  IMAD R93, R93, R96.reuse, RZ ;  /* 0x000000605d5d7224 */ /* 0x080fe200078e02ff */
[----:B------:R-:W-:Y:S01]  /*1890*/  LEA R24, P6, R31, UR10, 0x1 ;  /* 0x0000000a1f187c11 */ /* 0x000fe2000f8c08ff */
[-C--:B------:R-:W-:Y:S01]  /*18a0*/  IMAD R94, R94, R96.reuse, RZ ;  /* 0x000000605e5e7224 */ /* 0x080fe200078e02ff */
[----:B------:R-:W-:Y:S01]  /*18b0*/  LEA R20, P5, R33, UR10, 0x1 ;  /* 0x0000000a21147c11 */ /* 0x000fe2000f8a08ff */
[----:B------:R-:W-:Y:S01]  /*18c0*/  IMAD R95, R95, R96, RZ ;  /* 0x000000605f5f7224 */ /* 0x000fe200078e02ff */
[----:B------:R-:W-:Y:S01]  /*18d0*/  LEA.HI.X.SX32 R107, R21, UR11, 0x1, P2 ;  /* 0x0000000b156b7c11 */ /* 0x000fe200090f0eff */
[----:B------:R-:W-:Y:S01]  /*18e0*/  IMAD.SHL.U32 R96, R96, 0x20, RZ ;  /* 0x0000002060607824 */ /* 0x000fe200078e00ff */
[----:B------:R-:W-:Y:S01]  /*18f0*/  LEA.HI.X.SX32 R105, R23, UR11, 0x1, P1 ;  /* 0x0000000b17697c11 */ /* 0x000fe200088f0eff */
[----:B0-----:R-:W-:Y:S01]  /*1900*/  IMAD R97, R97, R22, RZ ;  /* 0x0000001661617224 */ /* 0x001fe200078e02ff */
[----:B------:R-:W-:Y:S01]  /*1910*/  LEA R76, P3, R35, UR10, 0x1 ;  /* 0x0000000a234c7c11 */ /* 0x000fe2000f8608ff */
[----:B------:R-:W-:Y:S01]  /*1920*/  IMAD.SHL.U32 R99, R22, 0x20, RZ ;  /* 0x0000002016637824 */ /* 0x000fe200078e00ff */
[----:B------:R-:W-:-:S02]  /*1930*/  LEA R74, P2, R37, UR10, 0x1 ;  /* 0x0000000a254a7c11 */ /* 0x000fc4000f8408ff */
[----:B------:R-:W-:Y:S02]  /*1940*/  LEA R72, P1, R39, UR10, 0x1 ;  /* 0x0000000a27487c11 */ /* 0x000fe4000f8208ff */
[----:B------:R-:W-:Y:S02]  /*1950*/  LEA.HI.X.SX32 R103, R27, UR11, 0x1, P0 ;  /* 0x0000000b1b677c11 */ /* 0x000fe400080f0eff */
[----:B------:R-:W-:Y:S02]  /*1960*/  LEA.HI.X.SX32 R101, R29, UR11, 0x1, P4 ;  /* 0x0000000b1d657c11 */ /* 0x000fe4000a0f0eff */
[----:B------:R-:W-:Y:S02]  /*1970*/  CS2R R28, SRZ ;  /* 0x00000000001c7805 */ /* 0x000fe4000001ff00 */
[----:B------:R-:W-:Y:S02]  /*1980*/  LEA.HI.X.SX32 R25, R31, UR11, 0x1, P6 ;  /* 0x0000000b1f197c11 */ /* 0x000fe4000b0f0eff */
[----:B------:R-:W-:-:S02]  /*1990*/  CS2R R30, SRZ ;  /* 0x00000000001e7805 */ /* 0x000fc4000001ff00 */
[----:B------:R-:W-:Y:S02]  /*19a0*/  LEA.HI.X.SX32 R21, R33, UR11, 0x1, P5 ;  /* 0x0000000b21157c11 */ /* 0x000fe4000a8f0eff */
[----:B------:R-:W-:Y:S02]  /*19b0*/  CS2R R32, SRZ ;  /* 0x0000000000207805 */ /* 0x000fe4000001ff00 */
[----:B------:R-:W-:Y:S02]  /*19c0*/  LEA R70, P0, R41, UR10, 0x1 ;  /* 0x0000000a29467c11 */ /* 0x000fe4000f8008ff */
[----:B------:R-:W-:Y:S02]  /*19d0*/  LEA R68, P4, R43, UR10, 0x1 ;  /* 0x0000000a2b447c11 */ /* 0x000fe4000f8808ff */
[----:B------:R-:W-:Y:S02]  /*19e0*/  LEA R66, P6, R45, UR10, 0x1 ;  /* 0x0000000a2d427c11 */ /* 0x000fe4000f8c08ff */
[----:B------:R-:W-:-:S02]  /*19f0*/  LEA R116, P5, R47, UR10, 0x1 ;  /* 0x0000000a2f747c11 */ /* 0x000fc4000f8a08ff */
[----:B------:R-:W-:Y:S02]  /*1a00*/  LEA.HI.X.SX32 R77, R35, UR11, 0x1, P3 ;  /* 0x0000000b234d7c11 */ /* 0x000fe400098f0eff */
[----:B------:R-:W-:Y:S02]  /*1a10*/  CS2R R34, SRZ ;  /* 0x0000000000227805 */ /* 0x000fe4000001ff00 */
[----:B------:R-:W-:Y:S02]  /*1a20*/  LEA.HI.X.SX32 R75, R37, UR11, 0x1, P2 ;  /* 0x0000000b254b7c11 */ /* 0x000fe400090f0eff */
[----:B------:R-:W-:Y:S02]  /*1a30*/  LEA.HI.X.SX32 R73, R39, UR11, 0x1, P1 ;  /* 0x0000000b27497c11 */ /* 0x000fe400088f0eff */
[----:B------:R-:W-:Y:S02]  /*1a40*/  LOP3.LUT R0, R63, 0x200, R26, 0xf8, !PT ;  /* 0x000002003f007812 */ /* 0x000fe400078ef81a */
[----:B------:R-:W-:-:S02]  /*1a50*/  LEA R64, P3, R49, UR10, 0x1 ;  /* 0x0000000a31407c11 */ /* 0x000fc4000f8608ff */
[----:B------:R-:W-:Y:S02]  /*1a60*/  LEA R62, P2, R51, UR10, 0x1 ;  /* 0x0000000a333e7c11 */ /* 0x000fe4000f8408ff */
[----:B------:R-:W-:Y:S02]  /*1a70*/  LEA R118, P1, R109, UR10, 0x1 ;  /* 0x0000000a6d767c11 */ /* 0x000fe4000f8208ff */
[----:B------:R-:W-:Y:S02]  /*1a80*/  LEA.HI.X.SX32 R71, R41, UR11, 0x1, P0 ;  /* 0x0000000b29477c11 */ /* 0x000fe400080f0eff */
[----:B------:R-:W-:Y:S02]  /*1a90*/  CS2R R40, SRZ ;  /* 0x0000000000287805 */ /* 0x000fe4000001ff00 */
[----:B------:R-:W-:Y:S02]  /*1aa0*/  LEA.HI.X.SX32 R69, R43, UR11, 0x1, P4 ;  /* 0x0000000b2b457c11 */ /* 0x000fe4000a0f0eff */
[----:B------:R-:W-:-:S02]  /*1ab0*/  CS2R R42, SRZ ;  /* 0x00000000002a7805 */ /* 0x000fc4000001ff00 */
[----:B------:R-:W-:Y:S02]  /*1ac0*/  LEA.HI.X.SX32 R67, R45, UR11, 0x1, P6 ;  /* 0x0000000b2d437c11 */ /* 0x000fe4000b0f0eff */
[----:B------:R-:W-:Y:S02]  /*1ad0*/  CS2R R44, SRZ ;  /* 0x00000000002c7805 */ /* 0x000fe4000001ff00 */
[----:B------:R-:W-:Y:S02]  /*1ae0*/  LEA.HI.X.SX32 R117, R47, UR11, 0x1, P5 ;  /* 0x0000000b2f757c11 */ /* 0x000fe4000a8f0eff */
[----:B------:R-:W-:Y:S02]  /*1af0*/  CS2R R46, SRZ ;  /* 0x00000000002e7805 */ /* 0x000fe4000001ff00 */
[----:B------:R-:W-:Y:S02]  /*1b00*/  LEA.HI.X.SX32 R65, R49, UR11, 0x1, P3 ;  /* 0x0000000b31417c11 */ /* 0x000fe400098f0eff */
[----:B------:R-:W-:-:S02]  /*1b10*/  LEA.HI.X.SX32 R63, R51, UR11, 0x1, P2 ;  /* 0x0000000b333f7c11 */ /* 0x000fc400090f0eff */
[----:B------:R-:W-:Y:S02]  /*1b20*/  LEA.HI.X.SX32 R109, R109, UR11, 0x1, P1 ;  /* 0x0000000b6d6d7c11 */ /* 0x000fe400088f0eff */
[----:B------:R-:W-:Y:S02]  /*1b30*/  LOP3.LUT R57, R56, 0x10, RZ, 0x3c, !PT ;  /* 0x0000001038397812 */ /* 0x000fe400078e3cff */
[----:B------:R-:W-:-:S07]  /*1b40*/  LOP3.LUT R100, R0, 0x20, RZ, 0x3c, !PT ;  /* 0x0000002000647812 */ /* 0x000fce00078e3cff */
.L_x_2:
[----:B------:R-:W-:Y:S01]  /*1b50*/  SHF.R.U32.HI R58, RZ, 0x5, R55 ;  /* 0x00000005ff3a7819 */ /* 0x000fe20000011637 */
[----:B------:R-:W-:Y:S01]  /*1b60*/  IMAD.WIDE R26, R80, 0x2, R110 ;  /* 0x00000002501a7825 */ /* 0x000fe200078e026e */
[----:B------:R-:W-:Y:S02]  /*1b70*/  PRMT R123, RZ, 0x7610, R123 ;  /* 0x00007610ff7b7816 */ /* 0x000fe4000000007b */
[----:B------:R-:W-:-:S04]  /*1b80*/  SGXT.U32 R58, R58, 0x1 ;  /* 0x000000013a3a781a */ /* 0x000fc80000000000 */
[C---:B------:R-:W-:Y:S02]  /*1b90*/  ISETP.GE.AND P0, PT, R58.reuse, UR6, PT ;  /* 0x000000063a007c0c */ /* 0x040fe4000bf06270 */
[C---:B------:R-:W-:Y:S02]  /*1ba0*/  LOP3.LUT R22, R58.reuse, 0x8, RZ, 0xfc, !PT ;  /* 0x000000083a167812 */ /* 0x040fe400078efcff */
[----:B------:R-:W-:Y:S02]  /*1bb0*/  LOP3.LUT R36, R58, 0x10, RZ, 0xfc, !PT ;  /* 0x000000103a247812 */ /* 0x000fe400078efcff */
[----:B------:R-:W-:Y:S01]  /*1bc0*/  ISETP.GE.AND P1, PT, R22, UR6, PT ;  /* 0x0000000616007c0c */ /* 0x000fe2000bf26270 */
[----:B------:R-:W-:Y:S01]  /*1bd0*/  IMAD.WIDE R22, R92, 0x2, R110 ;  /* 0x000000025c167825 */ /* 0x000fe200078e026e */
[----:B------:R-:W-:-:S05]  /*1be0*/  PRMT R119, RZ, 0x7610, R119 ;  /* 0x00007610ff777816 */ /* 0x000fca0000000077 */
[----:B------:R0:W2:Y:S01]  /*1bf0*/  @!P0 LDG.E.U16 R123, desc[UR8][R26.64] ;  /* 0x000000081a7b8981 */ /* 0x0000a2000c1e1500 */
[----:B------:R-:W-:Y:S02]  /*1c00*/  ISETP.GE.AND P0, PT, R36, UR6, PT ;  /* 0x0000000624007c0c */ /* 0x000fe4000bf06270 */
[----:B------:R-:W-:Y:S01]  /*1c10*/  LOP3.LUT R38, R58, 0x18, RZ, 0xfc, !PT ;  /* 0x000000183a267812 */ /* 0x000fe200078efcff */
[----:B------:R-:W-:Y:S01]  /*1c20*/  IMAD.WIDE R36, R88, 0x2, R110 ;  /* 0x0000000258247825 */ /* 0x000fe200078e026e */
[----:B------:R-:W-:Y:S01]  /*1c30*/  PRMT R115, RZ, 0x7610, R115 ;  /* 0x00007610ff737816 */ /* 0x000fe20000000073 */
[----:B------:R1:W3:Y:S01]  /*1c40*/  @!P1 LDG.E.U16 R119, desc[UR8][R22.64] ;  /* 0x0000000816779981 */ /* 0x0002e2000c1e1500 */
[----:B------:R-:W-:Y:S02]  /*1c50*/  ISETP.GE.AND P1, PT, R38, UR6, PT ;  /* 0x0000000626007c0c */ /* 0x000fe4000bf26270 */
[----:B------:R-:W-:Y:S01]  /*1c60*/  LOP3.LUT R38, R58, 0x2, RZ, 0xfc, !PT ;  /* 0x000000023a267812 */ /* 0x000fe200078efcff */
[----:B0-----:R-:W-:Y:S01]  /*1c70*/  IMAD.WIDE R26, R84, 0x2, R110 ;  /* 0x00000002541a7825 */ /* 0x001fe200078e026e */
[----:B------:R-:W-:-:S03]  /*1c80*/  PRMT R113, RZ, 0x7610, R113 ;  /* 0x00007610ff717816 */ /* 0x000fc60000000071 */
[----:B------:R0:W4:Y:S01]  /*1c90*/  @!P0 LDG.E.U16 R115, desc[UR8][R36.64] ;  /* 0x0000000824738981 */ /* 0x000122000c1e1500 */
[----:B------:R-:W-:Y:S02]  /*1ca0*/  ISETP.GE.AND P0, PT, R38, UR6, PT ;  /* 0x0000000626007c0c */ /* 0x000fe4000bf06270 */
[----:B------:R-:W-:Y:S01]  /*1cb0*/  LOP3.LUT R38, R58, 0xa, RZ, 0xfc, !PT ;  /* 0x0000000a3a267812 */ /* 0x000fe200078efcff */
[----:B-1----:R-:W-:Y:S01]  /*1cc0*/  IMAD.WIDE R22, R95, 0x2, R110 ;  /* 0x000000025f167825 */ /* 0x002fe200078e026e */
[----:B------:R-:W-:Y:S01]  /*1cd0*/  PRMT R122, RZ, 0x7610, R122 ;  /* 0x00007610ff7a7816 */ /* 0x000fe2000000007a */
[----:B------:R1:W5:Y:S01]  /*1ce0*/  @!P1 LDG.E.U16 R113, desc[UR8][R26.64] ;  /* 0x000000081a719981 */ /* 0x000362000c1e1500 */
[----:B------:R-:W-:Y:S02]  /*1cf0*/  ISETP.GE.AND P1, PT, R38, UR6, PT ;  /* 0x0000000626007c0c */ /* 0x000fe4000bf26270 */
[----:B0-----:R-:W-:-:S05]  /*1d00*/  LOP3.LUT R36, R58, 0x12, RZ, 0xfc, !PT ;  /* 0x000000123a247812 */ /* 0x001fca00078efcff */
[----:B------:R0:W5:Y:S01]  /*1d10*/  @!P0 LDG.E.U16 R122, desc[UR8][R22.64] ;  /* 0x00000008167a8981 */ /* 0x000162000c1e1500 */
[----:B------:R-:W-:Y:S01]  /*1d20*/  ISETP.GE.AND P0, PT, R36, UR6, PT ;  /* 0x0000000624007c0c */ /* 0x000fe2000bf06270 */
[----:B------:R-:W-:Y:S01]  /*1d30*/  IMAD.WIDE R38, R91, 0x2, R110 ;  /* 0x000000025b267825 */ /* 0x000fe200078e026e */
[----:B------:R-:W-:Y:S02]  /*1d40*/  PRMT R112, RZ, 0x7610, R112 ;  /* 0x00007610ff707816 */ /* 0x000fe40000000070 */
[----:B------:R-:W-:Y:S01]  /*1d50*/  PRMT R114, RZ, 0x7610, R114 ;  /* 0x00007610ff727816 */ /* 0x000fe20000000072 */
[----:B-1----:R-:W-:-:S03]  /*1d60*/  IMAD.WIDE R26, R87, 0x2, R110 ;  /* 0x00000002571a7825 */ /* 0x002fc600078e026e */
[----:B------:R-:W5:Y:S01]  /*1d70*/  @!P1 LDG.E.U16 R112, desc[UR8][R38.64] ;  /* 0x0000000826709981 */ /* 0x000f62000c1e1500 */
[C---:B------:R-:W-:Y:S02]  /*1d80*/  LOP3.LUT R36, R58.reuse, 0x1a, RZ, 0xfc, !PT ;  /* 0x0000001a3a247812 */ /* 0x040fe400078efcff */
[----:B0-----:R-:W-:Y:S02]  /*1d90*/  LOP3.LUT R23, R58, 0x4, RZ, 0xfc, !PT ;  /* 0x000000043a177812 */ /* 0x001fe400078efcff */
[----:B------:R0:W5:Y:S01]  /*1da0*/  @!P0 LDG.E.U16 R114, desc[UR8][R26.64] ;  /* 0x000000081a728981 */ /* 0x000162000c1e1500 */
[----:B------:R-:W-:Y:S02]  /*1db0*/  ISETP.GE.AND P1, PT, R36, UR6, PT ;  /* 0x0000000624007c0c */ /* 0x000fe4000bf26270 */
[----:B------:R-:W-:Y:S01]  /*1dc0*/  ISETP.GE.AND P0, PT, R23, UR6, PT ;  /* 0x0000000617007c0c */ /* 0x000fe2000bf06270 */
[----:B------:R-:W-:Y:S01]  /*1dd0*/  IMAD.WIDE R36, R83, 0x2, R110 ;  /* 0x0000000253247825 */ /* 0x000fe200078e026e */
[----:B------:R-:W-:-:S02]  /*1de0*/  PRMT R22, RZ, 0x7610, R22 ;  /* 0x00007610ff167816 */ /* 0x000fc40000000016 */
[----:B------:R-:W-:Y:S01]  /*1df0*/  PRMT R23, RZ, 0x7610, R23 ;  /* 0x00007610ff177816 */ /* 0x000fe20000000017 */
[----:B------:R-:W-:-:S06]  /*1e00*/  IMAD.WIDE R50, R94, 0x2, R110 ;  /* 0x000000025e327825 */ /* 0x000fcc00078e026e */
[----:B------:R1:W5:Y:S04]  /*1e10*/  @!P1 LDG.E.U16 R22, desc[UR8][R36.64] ;  /* 0x0000000824169981 */ /* 0x000368000c1e1500 */
[----:B------:R1:W5:Y:S01]  /*1e20*/  @!P0 LDG.E.U16 R23, desc[UR8][R50.64] ;  /* 0x0000000832178981 */ /* 0x000362000c1e1500 */
[C---:B0-----:R-:W-:Y:S02]  /*1e30*/  LOP3.LUT R26, R58.reuse, 0x14, RZ, 0xfc, !PT ;  /* 0x000000143a1a7812 */ /* 0x041fe400078efcff */
[----:B------:R-:W-:Y:S02]  /*1e40*/  LOP3.LUT R38, R58, 0xc, RZ, 0xfc, !PT ;  /* 0x0000000c3a267812 */ /* 0x000fe400078efcff */
[----:B------:R-:W-:Y:S02]  /*1e50*/  ISETP.GE.AND P0, PT, R26, UR6, PT ;  /* 0x000000061a007c0c */ /* 0x000fe4000bf06270 */
[----:B------:R-:W-:Y:S01]  /*1e60*/  ISETP.GE.AND P1, PT, R38, UR6, PT ;  /* 0x0000000626007c0c */ /* 0x000fe2000bf26270 */
[----:B------:R-:W-:Y:S01]  /*1e70*/  IMAD.WIDE R38, R86, 0x2, R110 ;  /* 0x0000000256267825 */ /* 0x000fe200078e026e */
[----:B-1----:R-:W-:-:S02]  /*1e80*/  PRMT R37, RZ, 0x7610, R37 ;  /* 0x00007610ff257816 */ /* 0x002fc40000000025 */
[----:B------:R-:W-:Y:S01]  /*1e90*/  LOP3.LUT R26, R58, 0x6, RZ, 0xfc, !PT ;  /* 0x000000063a1a7812 */ /* 0x000fe200078efcff */
[----:B------:R-:W-:Y:S01]  /*1ea0*/  IMAD.WIDE R48, R90, 0x2, R110 ;  /* 0x000000025a307825 */ /* 0x000fe200078e026e */
[----:B------:R-:W-:-:S05]  /*1eb0*/  PRMT R27, RZ, 0x7610, R27 ;  /* 0x00007610ff1b7816 */ /* 0x000fca000000001b */
[----:B------:R0:W5:Y:S01]  /*1ec0*/  @!P0 LDG.E.U16 R37, desc[UR8][R38.64] ;  /* 0x0000000826258981 */ /* 0x000162000c1e1500 */
[----:B------:R-:W-:Y:S02]  /*1ed0*/  ISETP.GE.AND P0, PT, R26, UR6, PT ;  /* 0x000000061a007c0c */ /* 0x000fe4000bf06270 */
[----:B------:R-:W-:Y:S01]  /*1ee0*/  LOP3.LUT R26, R58, 0xe, RZ, 0xfc, !PT ;  /* 0x0000000e3a1a7812 */ /* 0x000fe200078efcff */
[----:B------:R1:W5:Y:S01]  /*1ef0*/  @!P1 LDG.E.U16 R27, desc[UR8][R48.64] ;  /* 0x00000008301b9981 */ /* 0x000362000c1e1500 */
[----:B------:R-:W-:Y:S02]  /*1f00*/  IMAD.WIDE R50, R93, 0x2, R110 ;  /* 0x000000025d327825 */ /* 0x000fe400078e026e */
[----:B------:R-:W-:Y:S02]  /*1f10*/  ISETP.GE.AND P1, PT, R26, UR6, PT ;  /* 0x000000061a007c0c */ /* 0x000fe4000bf26270 */
[----:B------:R-:W-:Y:S02]  /*1f20*/  PRMT R26, RZ, 0x7610, R26 ;  /* 0x00007610ff1a7816 */ /* 0x000fe4000000001a */
[----:B------:R-:W-:-:S02]  /*1f30*/  LOP3.LUT R36, R58, 0x16, RZ, 0xfc, !PT ;  /* 0x000000163a247812 */ /* 0x000fc400078efcff */
[----:B0-----:R-:W-:Y:S02]  /*1f40*/  LOP3.LUT R38, R58, 0x1c, RZ, 0xfc, !PT ;  /* 0x0000001c3a267812 */ /* 0x001fe400078efcff */
[----:B------:R-:W-:Y:S01]  /*1f50*/  ISETP.GE.AND P2, PT, R36, UR6, PT ;  /* 0x0000000624007c0c */ /* 0x000fe2000bf46270 */
[----:B------:R0:W5:Y:S01]  /*1f60*/  @!P0 LDG.E.U16 R26, desc[UR8][R50.64] ;  /* 0x00000008321a8981 */ /* 0x000162000c1e1500 */
[----:B------:R-:W-:Y:S01]  /*1f70*/  PRMT R36, RZ, 0x7610, R36 ;  /* 0x00007610ff247816 */ /* 0x000fe20000000024 */
[----:B-1----:R-:W-:Y:S01]  /*1f80*/  IMAD.WIDE R48, R89, 0x2, R110 ;  /* 0x0000000259307825 */ /* 0x002fe200078e026e */
[----:B------:R-:W-:Y:S02]  /*1f90*/  ISETP.GE.AND P0, PT, R38, UR6, PT ;  /* 0x0000000626007c0c */ /* 0x000fe4000bf06270 */
[----:B------:R-:W-:Y:S02]  /*1fa0*/  LOP3.LUT R58, R58, 0x1e, RZ, 0xfc, !PT ;  /* 0x0000001e3a3a7812 */ /* 0x000fe400078efcff */
[----:B------:R1:W5:Y:S01]  /*1fb0*/  @!P1 LDG.E.U16 R36, desc[UR8][R48.64] ;  /* 0x0000000830249981 */ /* 0x000362000c1e1500 */
[----:B------:R-:W-:-:S02]  /*1fc0*/  PRMT R39, RZ, 0x7610, R39 ;  /* 0x00007610ff277816 */ /* 0x000fc40000000027 */
[----:B------:R-:W-:Y:S01]  /*1fd0*/  ISETP.GE.AND P1, PT, R58, UR6, PT ;  /* 0x000000063a007c0c */ /* 0x000fe2000bf26270 */
[----:B0-----:R-:W-:Y:S01]  /*1fe0*/  IMAD.WIDE R50, R82, 0x2, R110 ;  /* 0x0000000252327825 */ /* 0x001fe200078e026e */
[----:B------:R-:W-:Y:S02]  /*1ff0*/  LOP3.LUT R58, R55, 0x1f, RZ, 0xc0, !PT ;  /* 0x0000001f373a7812 */ /* 0x000fe400078ec0ff */
[----:B------:R-:W-:Y:S02]  /*2000*/  PRMT R38, RZ, 0x7610, R38 ;  /* 0x00007610ff267816 */ /* 0x000fe40000000026 */
[----:B------:R-:W5:Y:S01]  /*2010*/  @!P0 LDG.E.U16 R39, desc[UR8][R50.64] ;  /* 0x0000000832278981 */ /* 0x000f62000c1e1500 */
[----:B------:R-:W-:Y:S01]  /*2020*/  ISETP.GE.AND P0, PT, R58, UR6, PT ;  /* 0x000000063a007c0c */ /* 0x000fe2000bf06270 */
[----:B------:R-:W-:Y:S01]  /*2030*/  IMAD.WIDE R60, R85, 0x2, R110 ;  /* 0x00000002553c7825 */ /* 0x000fe200078e026e */
[----:B-1----:R-:W-:-:S03]  /*2040*/  PRMT R48, RZ, 0x7610, R48 ;  /* 0x00007610ff307816 */ /* 0x002fc60000000030 */
[----:B------:R-:W-:Y:S01]  /*2050*/  IMAD.WIDE R58, R81, 0x2, R110 ;  /* 0x00000002513a7825 */ /* 0x000fe200078e026e */
[----:B------:R-:W5:Y:S04]  /*2060*/  @!P2 LDG.E.U16 R38, desc[UR8][R60.64] ;  /* 0x000000083c26a981 */ /* 0x000f68000c1e1500 */
[----:B------:R0:W5:Y:S01]  /*2070*/  @!P1 LDG.E.U16 R48, desc[UR8][R58.64] ;  /* 0x000000083a309981 */ /* 0x000162000c1e1500 */
[----:B------:R-:W-:Y:S01]  /*2080*/  BAR.SYNC.DEFER_BLOCKING 0x0 ;  /* 0x0000000000007b1d */ /* 0x000fe20000010000 */
[----:B------:R-:W-:Y:S01]  /*2090*/  PRMT R49, RZ, 0x7610, R49 ;  /* 0x00007610ff317816 */ /* 0x000fe20000000031 */
[----:B0-----:R-:W-:Y:S02]  /*20a0*/  IMAD.MOV.U32 R58, RZ, RZ, R118 ;  /* 0x000000ffff3a7224 */ /* 0x001fe400078e0076 */
[----:B------:R-:W-:-:S02]  /*20b0*/  IMAD.MOV.U32 R59, RZ, RZ, R109 ;  /* 0x000000ffff3b7224 */ /* 0x000fc400078e006d */
[----:B------:R-:W-:Y:S01]  /*20c0*/  IMAD.WIDE R60, R97, 0x2, R58 ;  /* 0x00000002613c7825 */ /* 0x000fe200078e023a */
[----:B------:R-:W-:-:S04]  /*20d0*/  PRMT R50, RZ, 0x7610, R50 ;  /* 0x00007610ff327816 */ /* 0x000fc80000000032 */
[----:B------:R0:W5:Y:S02]  /*20e0*/  @!P0 LDG.E.U16 R49, desc[UR8][R60.64] ;  /* 0x000000083c318981 */ /* 0x000164000c1e1500 */
[----:B0-----:R-:W-:Y:S02]  /*20f0*/  IMAD.MOV.U32 R60, RZ, RZ, R62 ;  /* 0x000000ffff3c7224 */ /* 0x001fe400078e003e */
[----:B------:R-:W-:Y:S02]  /*2100*/  IMAD.MOV.U32 R61, RZ, RZ, R63 ;  /* 0x000000ffff3d7224 */ /* 0x000fe400078e003f */
[----:B------:R-:W-:Y:S01]  /*2110*/  IMAD.WIDE R62, R97, 0x2, R60 ;  /* 0x00000002613e7825 */ /* 0x000fe200078e023c */
[----:B------:R-:W-:-:S04]  /*2120*/  PRMT R51, RZ, 0x7610, R51 ;  /* 0x00007610ff337816 */ /* 0x000fc80000000033 */
[----:B------:R0:W5:Y:S02]  /*2130*/  @!P0 LDG.E.U16 R50, desc[UR8][R62.64] ;  /* 0x000000083e328981 */ /* 0x000164000c1e1500 */
[----:B0-----:R-:W-:Y:S02]  /*2140*/  IMAD.MOV.U32 R62, RZ, RZ, R64 ;  /* 0x000000ffff3e7224 */ /* 0x001fe400078e0040 */
[----:B------:R-:W-:Y:S02]  /*2150*/  IMAD.MOV.U32 R63, RZ, RZ, R65 ;  /* 0x000000ffff3f7224 */ /* 0x000fe400078e0041 */
[----:B------:R-:W-:-:S05]  /*2160*/  IMAD.WIDE R64, R97, 0x2, R62 ;  /* 0x0000000261407825 */ /* 0x000fca00078e023e */
[----:B------:R0:W5:Y:S01]  /*2170*/  @!P0 LDG.E.U16 R51, desc[UR8][R64.64] ;  /* 0x0000000840338981 */ /* 0x000162000c1e1500 */
[----:B------:R-:W-:Y:S01]  /*2180*/  PRMT R109, RZ, 0x7610, R109 ;  /* 0x00007610ff6d7816 */ /* 0x000fe2000000006d */
[----:B------:R-:W-:Y:S01]  /*2190*/  IMAD.WIDE R124, R97, 0x2, R66 ;  /* 0x00000002617c7825 */ /* 0x000fe200078e0242 */
[----:B------:R-:W-:-:S04]  /*21a0*/  PRMT R118, RZ, 0x7610, R118 ;  /* 0x00007610ff767816 */ /* 0x000fc80000000076 */
[----:B------:R1:W5:Y:S01]  /*21b0*/  @!P0 LDG.E.U16 R109, desc[UR8][R124.64] ;  /* 0x000000087c6d8981 */ /* 0x000362000c1e1500 */
[--C-:B0-----:R-:W-:Y:S02]  /*21c0*/  IMAD.MOV.U32 R64, RZ, RZ, R116.reuse ;  /* 0x000000ffff407224 */ /* 0x101fe400078e0074 */
[----:B------:R-:W-:Y:S01]  /*21d0*/  IMAD.MOV.U32 R65, RZ, RZ, R117 ;  /* 0x000000ffff417224 */ /* 0x000fe200078e0075 */
[----:B------:R-:W-:Y:S01]  /*21e0*/  PRMT R116, RZ, 0x7610, R116 ;  /* 0x00007610ff747816 */ /* 0x000fe20000000074 */
[----:B------:R-:W-:Y:S01]  /*21f0*/  IMAD.WIDE R120, R97, 0x2, R64 ;  /* 0x0000000261787825 */ /* 0x000fe200078e0240 */
[----:B------:R-:W-:-:S04]  /*2200*/  PRMT R117, RZ, 0x7610, R117 ;  /* 0x00007610ff757816 */ /* 0x000fc80000000075 */
[----:B------:R0:W5:Y:S01]  /*2210*/  @!P0 LDG.E.U16 R116, desc[UR8][R120.64] ;  /* 0x0000000878748981 */ /* 0x000162000c1e1500 */
[----:B-1----:R-:W-:-:S05]  /*2220*/  IMAD.WIDE R124, R97, 0x2, R68 ;  /* 0x00000002617c7825 */ /* 0x002fca00078e0244 */
[----:B------:R1:W5:Y:S01]  /*2230*/  @!P0 LDG.E.U16 R118, desc[UR8][R124.64] ;  /* 0x000000087c768981 */ /* 0x000362000c1e1500 */
[----:B0-----:R-:W-:-:S05]  /*2240*/  IMAD.WIDE R120, R97, 0x2, R70 ;  /* 0x0000000261787825 */ /* 0x001fca00078e0246 */
[----:B------:R0:W5:Y:S01]  /*2250*/  @!P0 LDG.E.U16 R117, desc[UR8][R120.64] ;  /* 0x0000000878758981 */ /* 0x000162000c1e1500 */
[----:B-1----:R-:W-:Y:S01]  /*2260*/  IMAD.WIDE R124, R97, 0x2, R72 ;  /* 0x00000002617c7825 */ /* 0x002fe200078e0248 */
[----:B0-----:R-:W-:-:S06]  /*2270*/  PRMT R120, RZ, 0x7610, R120 ;  /* 0x00007610ff787816 */ /* 0x001fcc0000000078 */
[----:B------:R0:W5:Y:S02]  /*2280*/  @!P0 LDG.E.U16 R120, desc[UR8][R124.64] ;  /* 0x000000087c788981 */ /* 0x000164000c1e1500 */
[----:B0-----:R-:W-:Y:S01]  /*2290*/  IMAD.WIDE R124, R97, 0x2, R74 ;  /* 0x00000002617c7825 */ /* 0x001fe200078e024a */
[----:B------:R-:W-:Y:S01]  /*22a0*/  PRMT R121, RZ, 0x7610, R121 ;  /* 0x00007610ff797816 */ /* 0x000fe20000000079 */
[----:B---3--:R0:W-:Y:S04]  /*22b0*/  STS.U16 [R56+UR5+0x200], R119 ;  /* 0x0002007738007988 */ /* 0x0081e80008000405 */
[----:B--2---:R-:W-:Y:S01]  /*22c0*/  STS.U16 [R56+UR5], R123 ;  /* 0x0000007b38007988 */ /* 0x004fe20008000405 */
[----:B0-----:R-:W-:-:S03]  /*22d0*/  PRMT R119, RZ, 0x7610, R119 ;  /* 0x00007610ff777816 */ /* 0x001fc60000000077 */
[----:B----4-:R-:W-:Y:S04]  /*22e0*/  STS.U16 [R56+UR5+0x400], R115 ;  /* 0x0004007338007988 */ /* 0x010fe80008000405 */
[----:B-----5:R0:W-:Y:S04]  /*22f0*/  STS.U16 [R56+UR5+0x600], R113 ;  /* 0x0006007138007988 */ /* 0x0201e80008000405 */
[----:B------:R1:W2:Y:S04]  /*2300*/  @!P0 LDG.E.U16 R119, desc[UR8][R124.64] ;  /* 0x000000087c778981 */ /* 0x0002a8000c1e1500 */
[----:B------:R3:W-:Y:S01]  /*2310*/  STS.U16 [R57+UR5+0x80], R122 ;  /* 0x0000807a39007988 */ /* 0x0007e20008000405 */
[----:B0-----:R-:W-:Y:S01]  /*2320*/  IMAD.MOV.U32 R113, RZ, RZ, R21 ;  /* 0x000000ffff717224 */ /* 0x001fe200078e0015 */
[----:B-1----:R-:W-:-:S02]  /*2330*/  PRMT R124, RZ, 0x7610, R124 ;  /* 0x00007610ff7c7816 */ /* 0x002fc4000000007c */
[----:B------:R0:W-:Y:S01]  /*2340*/  STS.U16 [R57+UR5+0x280], R112 ;  /* 0x0002807039007988 */ /* 0x0001e20008000405 */
[----:B---3--:R-:W-:-:S03]  /*2350*/  IMAD.WIDE R122, R97, 0x2, R76 ;  /* 0x00000002617a7825 */ /* 0x008fc600078e024c */
[----:B------:R1:W-:Y:S01]  /*2360*/  STS.U16 [R57+UR5+0x480], R114 ;  /* 0x0004807239007988 */ /* 0x0003e20008000405 */
[----:B------:R-:W-:-:S03]  /*2370*/  IMAD.MOV.U32 R115, RZ, RZ, R25 ;  /* 0x000000ffff737224 */ /* 0x000fc600078e0019 */
[----:B------:R3:W4:Y:S01]  /*2380*/  @!P0 LDG.E.U16 R124, desc[UR8][R122.64] ;  /* 0x000000087a7c8981 */ /* 0x000722000c1e1500 */
[----:B0-----:R-:W-:-:S04]  /*2390*/  IMAD.MOV.U32 R112, RZ, RZ, R20 ;  /* 0x000000ffff707224 */ /* 0x001fc800078e0014 */
[----:B------:R-:W-:Y:S01]  /*23a0*/  IMAD.WIDE R20, R97, 0x2, R112 ;  /* 0x0000000261147825 */ /* 0x000fe200078e0270 */
[----:B------:R-:W-:-:S03]  /*23b0*/  PRMT R125, RZ, 0x7610, R125 ;  /* 0x00007610ff7d7816 */ /* 0x000fc6000000007d */
[----:B-1----:R-:W-:Y:S01]  /*23c0*/  IMAD.MOV.U32 R114, RZ, RZ, R24 ;  /* 0x000000ffff727224 */ /* 0x002fe200078e0018 */
[----:B------:R0:W5:Y:S01]  /*23d0*/  @!P0 LDG.E.U16 R121, desc[UR8][R20.64] ;  /* 0x0000000814798981 */ /* 0x000162000c1e1500 */
[----:B---3--:R-:W-:Y:S02]  /*23e0*/  IMAD.MOV.U32 R122, RZ, RZ, R102 ;  /* 0x000000ffff7a7224 */ /* 0x008fe400078e0066 */
[--C-:B------:R-:W-:Y:S01]  /*23f0*/  IMAD.MOV.U32 R123, RZ, RZ, R101.reuse ;  /* 0x000000ffff7b7224 */ /* 0x100fe200078e0065 */
[----:B------:R-:W-:Y:S01]  /*2400*/  PRMT R101, RZ, 0x7610, R101 ;  /* 0x00007610ff657816 */ /* 0x000fe20000000065 */
[----:B------:R-:W-:-:S04]  /*2410*/  IMAD.WIDE R24, R97, 0x2, R114 ;  /* 0x0000000261187825 */ /* 0x000fc800078e0272 */
[C---:B0-----:R-:W-:Y:S01]  /*2420*/  IMAD.WIDE R20, R97.reuse, 0x2, R122 ;  /* 0x0000000261147825 */ /* 0x041fe200078e027a */
[----:B------:R0:W3:Y:S03]  /*2430*/  @!P0 LDG.E.U16 R125, desc[UR8][R24.64] ;  /* 0x00000008187d8981 */ /* 0x0000e6000c1e1500 */
[----:B------:R-:W-:Y:S01]  /*2440*/  IMAD.MOV.U32 R102, RZ, RZ, R104 ;  /* 0x000000ffff667224 */ /* 0x000fe200078e0068 */
[----:B------:R1:W4:Y:S01]  /*2450*/  @!P0 LDG.E.U16 R101, desc[UR8][R20.64] ;  /* 0x0000000814658981 */ /* 0x000322000c1e1500 */
[----:B------:R-:W-:Y:S02]  /*2460*/  IMAD.MOV.U32 R104, RZ, RZ, R106 ;  /* 0x000000ffff687224 */ /* 0x000fe400078e006a */
[----:B------:R-:W-:Y:S01]  /*2470*/  IMAD.MOV.U32 R106, RZ, RZ, R108 ;  /* 0x000000ffff6a7224 */ /* 0x000fe200078e006c */
[----:B0-----:R-:W-:Y:S01]  /*2480*/  PRMT R24, RZ, 0x7610, R24 ;  /* 0x00007610ff187816 */ /* 0x001fe20000000018 */
[----:B------:R-:W-:Y:S01]  /*2490*/  STS.U16 [R57+UR5+0x680], R22 ;  /* 0x0006801639007988 */ /* 0x000fe20008000405 */
[----:B-1----:R-:W-:-:S03]  /*24a0*/  IMAD.WIDE R20, R97, 0x2, R102 ;  /* 0x0000000261147825 */ /* 0x002fc600078e0266 */
[----:B------:R0:W-:Y:S01]  /*24b0*/  STS.U16 [R78+UR5+0x100], R23 ;  /* 0x000100174e007988 */ /* 0x0001e20008000405 */
[----:B------:R-:W-:Y:S02]  /*24c0*/  PRMT R25, RZ, 0x7610, R25 ;  /* 0x00007610ff197816 */ /* 0x000fe40000000019 */
[----:B------:R-:W-:Y:S01]  /*24d0*/  PRMT R108, RZ, 0x7610, R108 ;  /* 0x00007610ff6c7816 */ /* 0x000fe2000000006c */
[----:B------:R1:W5:Y:S01]  /*24e0*/  @!P0 LDG.E.U16 R24, desc[UR8][R20.64] ;  /* 0x0000000814188981 */ /* 0x000362000c1e1500 */
[----:B0-----:R-:W-:-:S04]  /*24f0*/  IMAD.WIDE R22, R97, 0x2, R104 ;  /* 0x0000000261167825 */ /* 0x001fc800078e0268 */
[----:B-1----:R-:W-:Y:S01]  /*2500*/  IMAD.WIDE R20, R97, 0x2, R106 ;  /* 0x0000000261147825 */ /* 0x002fe200078e026a */
[----:B------:R-:W3:Y:S04]  /*2510*/  @!P0 LDG.E.U16 R25, desc[UR8][R22.64] ;  /* 0x0000000816198981 */ /* 0x000ee8000c1e1500 */
[----:B------:R-:W3:Y:S04]  /*2520*/  @!P0 LDG.E.U16 R108, desc[UR8][R20.64] ;  /* 0x00000008146c8981 */ /* 0x000ee8000c1e1500 */
[----:B------:R-:W-:Y:S04]  /*2530*/  STS.U16 [R78+UR5+0x300], R27 ;  /* 0x0003001b4e007988 */ /* 0x000fe80008000405 */
[----:B------:R-:W-:Y:S04]  /*2540*/  STS.U16 [R78+UR5+0x500], R37 ;  /* 0x000500254e007988 */ /* 0x000fe80008000405 */
[----:B------:R-:W-:Y:S04]  /*2550*/  STS.U16 [R78+UR5+0x700], R39 ;  /* 0x000700274e007988 */ /* 0x000fe80008000405 */
[----:B------:R-:W-:Y:S04]  /*2560*/  STS.U16 [R79+UR5+0x180], R26 ;  /* 0x0001801a4f007988 */ /* 0x000fe80008000405 */
[----:B------:R-:W-:Y:S04]  /*2570*/  STS.U16 [R79+UR5+0x380], R36 ;  /* 0x000380244f007988 */ /* 0x000fe80008000405 */
[----:B------:R-:W-:Y:S04]  /*2580*/  STS.U16 [R79+UR5+0x580], R38 ;  /* 0x000580264f007988 */ /* 0x000fe80008000405 */
[----:B------:R-:W-:Y:S04]  /*2590*/  STS.U16 [R79+UR5+0x780], R48 ;  /* 0x000780304f007988 */ /* 0x000fe80008000405 */
[----:B------:R-:W-:Y:S04]  /*25a0*/  STS.U16 [R56+UR5+0x800], R49 ;  /* 0x0008003138007988 */ /* 0x000fe80008000405 */
[----:B------:R-:W-:Y:S01]  /*25b0*/  STS.U16 [R56+UR5+0xa00], R109 ;  /* 0x000a006d38007988 */ /* 0x000fe20008000405 */
[----:B------:R-:W-:-:S05]  /*25c0*/  VIADD R98, R98, 0xffffffff ;  /* 0xffffffff62627836 */ /* 0x000fca0000000000 */
[----:B------:R-:W-:Y:S01]  /*25d0*/  ISETP.NE.U32.AND P0, PT, R98, RZ, PT ;  /* 0x000000ff6200720c */ /* 0x000fe20003f05070 */
[----:B------:R-:W-:Y:S01]  /*25e0*/  IMAD.WIDE R106, R99, 0x2, R106 ;  /* 0x00000002636a7825 */ /* 0x000fe200078e026a */
[----:B------:R-:W-:-:S03]  /*25f0*/  UIADD3 UR6, UR6, -0x20, URZ ;  /* 0xffffffe006067890 */ /* 0x000fc6000fffe03f */
[----:B------:R-:W-:-:S04]  /*2600*/  IMAD.WIDE R104, R99, 0x2, R104 ;  /* 0x0000000263687825 */ /* 0x000fc800078e0268 */
[----:B------:R-:W-:-:S04]  /*2610*/  IMAD.WIDE R102, R99, 0x2, R102 ;  /* 0x0000000263667825 */ /* 0x000fc800078e0266 */
[C---:B------:R-:W-:Y:S01]  /*2620*/  IMAD.WIDE R122, R99.reuse, 0x2, R122 ;  /* 0x00000002637a7825 */ /* 0x040fe200078e027a */
[----:B--2---:R-:W-:Y:S04]  /*2630*/  STS.U16 [R56+UR5+0xc00], R119 ;  /* 0x000c007738007988 */ /* 0x004fe80008000405 */
[----:B----4-:R-:W-:Y:S04]  /*2640*/  STS.U16 [R56+UR5+0xe00], R101 ;  /* 0x000e006538007988 */ /* 0x010fe80008000405 */
[----:B------:R-:W-:Y:S04]  /*2650*/  STS.U16 [R57+UR5+0x880], R50 ;  /* 0x0008803239007988 */ /* 0x000fe80008000405 */
[----:B------:R-:W-:Y:S04]  /*2660*/  STS.U16 [R57+UR5+0xa80], R118 ;  /* 0x000a807639007988 */ /* 0x000fe80008000405 */
[----:B------:R-:W-:Y:S04]  /*2670*/  STS.U16 [R57+UR5+0xc80], R124 ;  /* 0x000c807c39007988 */ /* 0x000fe80008000405 */
[----:B-----5:R-:W-:Y:S04]  /*2680*/  STS.U16 [R57+UR5+0xe80], R24 ;  /* 0x000e801839007988 */ /* 0x020fe80008000405 */
[----:B------:R-:W-:Y:S04]  /*2690*/  STS.U16 [R78+UR5+0x900], R51 ;  /* 0x000900334e007988 */ /* 0x000fe80008000405 */
[----:B------:R-:W-:Y:S04]  /*26a0*/  STS.U16 [R78+UR5+0xb00], R117 ;  /* 0x000b00754e007988 */ /* 0x000fe80008000405 */
[----:B------:R-:W-:Y:S04]  /*26b0*/  STS.U16 [R78+UR5+0xd00], R121 ;  /* 0x000d00794e007988 */ /* 0x000fe80008000405 */
[----:B---3--:R-:W-:Y:S04]  /*26c0*/  STS.U16 [R78+UR5+0xf00], R25 ;  /* 0x000f00194e007988 */ /* 0x008fe80008000405 */
[----:B------:R-:W-:Y:S04]  /*26d0*/  STS.U16 [R79+UR5+0x980], R116 ;  /* 0x000980744f007988 */ /* 0x000fe80008000405 */
[----:B------:R-:W-:Y:S04]  /*26e0*/  STS.U16 [R79+UR5+0xb80], R120 ;  /* 0x000b80784f007988 */ /* 0x000fe80008000405 */
[----:B------:R-:W-:Y:S04]  /*26f0*/  STS.U16 [R79+UR5+0xd80], R125 ;  /* 0x000d807d4f007988 */ /* 0x000fe80008000405 */
[----:B------:R-:W-:Y:S01]  /*2700*/  STS.U16 [R79+UR5+0xf80], R108 ;  /* 0x000f806c4f007988 */ /* 0x000fe20008000405 */
[----:B------:R-:W-:Y:S06]  /*2710*/  BAR.SYNC.DEFER_BLOCKING 0x0 ;  /* 0x0000000000007b1d */ /* 0x000fec0000010000 */
[----:B------:R-:W-:Y:S04]  /*2720*/  LDSM.16.MT88.4 R36, [R0+UR5] ;  /* 0x000000050024783b */ /* 0x000fe80008004200 */
[----:B------:R-:W0:Y:S04]  /*2730*/  LDSM.16.M88.4 R20, [R2+UR4+0x800] ;  /* 0x000800040214783b */ /* 0x000e280008000200 */
[----:B------:R-:W1:Y:S04]  /*2740*/  LDSM.16.M88.4 R24, [R2+UR4+0xc00] ;  /* 0x000c00040218783b */ /* 0x000e680008000200 */
[----:B------:R-:W2:Y:S01]  /*2750*/  LDSM.16.MT88.4 R48, [R100+UR5] ;  /* 0x000000056430783b */ /* 0x000ea20008004200 */
[C---:B0-----:R-:W-:Y:S06]  /*2760*/  HMMA.16816.F32 R32, R36.reuse, R20, R32 ;  /* 0x000000142420723c */ /* 0x041fec0000001820 */
[----:B-1----:R-:W-:Y:S01]  /*2770*/  HMMA.16816.F32 R40, R36, R24, R40 ;  /* 0x000000182428723c */ /* 0x002fe20000001828 */
[----:B------:R-:W0:Y:S05]  /*2780*/  LDSM.16.MT88.4 R36, [R0+UR5+0x400] ;  /* 0x000400050024783b */ /* 0x000e2a0008004200 */
[C---:B--2---:R-:W-:Y:S06]  /*2790*/  HMMA.16816.F32 R28, R48.reuse, R20, R28 ;  /* 0x00000014301c723c */ /* 0x044fec000000181c */
[----:B------:R-:W-:Y:S01]  /*27a0*/  HMMA.16816.F32 R44, R48, R24, R44 ;  /* 0x00000018302c723c */ /* 0x000fe2000000182c */
[----:B------:R-:W1:Y:S01]  /*27b0*/  LDSM.16.MT88.4 R48, [R100+UR5+0x400] ;  /* 0x000400056430783b */ /* 0x000e620008004200 */
[----:B------:R-:W-:-:S04]  /*27c0*/  IMAD.WIDE R118, R99, 0x2, R58 ;  /* 0x0000000263767825 */ /* 0x000fc800078e023a */
[----:B------:R-:W-:Y:S02]  /*27d0*/  IMAD.MOV.U32 R108, RZ, RZ, R106 ;  /* 0x000000ffff6c7224 */ /* 0x000fe400078e006a */
[----:B------:R-:W-:Y:S02]  /*27e0*/  IMAD.MOV.U32 R106, RZ, RZ, R104 ;  /* 0x000000ffff6a7224 */ /* 0x000fe400078e0068 */
[----:B------:R-:W-:-:S04]  /*27f0*/  IMAD.WIDE R116, R99, 0x2, R64 ;  /* 0x0000000263747825 */ /* 0x000fc800078e0240 */
[----:B------:R-:W-:Y:S02]  /*2800*/  IMAD.MOV.U32 R104, RZ, RZ, R102 ;  /* 0x000000ffff687224 */ /* 0x000fe400078e0066 */
[----:B------:R-:W-:-:S04]  /*2810*/  IMAD.WIDE R64, R99, 0x2, R62 ;  /* 0x0000000263407825 */ /* 0x000fc800078e023e */
[----:B------:R-:W-:-:S04]  /*2820*/  IMAD.WIDE R24, R99, 0x2, R114 ;  /* 0x0000000263187825 */ /* 0x000fc800078e0272 */
[C---:B------:R-:W-:Y:S01]  /*2830*/  IMAD.WIDE R20, R99.reuse, 0x2, R112 ;  /* 0x0000000263147825 */ /* 0x040fe200078e0270 */
[C---:B0-----:R-:W-:Y:S03]  /*2840*/  HMMA.16816.F32 R32, R36.reuse, R22, R32 ;  /* 0x000000162420723c */ /* 0x041fe60000001820 */
[----:B------:R-:W-:Y:S02]  /*2850*/  IMAD.MOV.U32 R102, RZ, RZ, R122 ;  /* 0x000000ffff667224 */ /* 0x000fe400078e007a */
[----:B------:R-:W-:Y:S01]  /*2860*/  IMAD.MOV.U32 R101, RZ, RZ, R123 ;  /* 0x000000ffff657224 */ /* 0x000fe200078e007b */
[----:B------:R-:W-:Y:S01]  /*2870*/  HMMA.16816.F32 R40, R36, R26, R40 ;  /* 0x0000001a2428723c */ /* 0x000fe20000001828 */
[----:B------:R-:W-:-:S05]  /*2880*/  IMAD.WIDE R76, R99, 0x2, R76 ;  /* 0x00000002634c7825 */ /* 0x000fca00078e024c */
[----:B-1----:R-:W-:Y:S01]  /*2890*/  HMMA.16816.F32 R28, R48, R22, R28 ;  /* 0x00000016301c723c */ /* 0x002fe2000000181c */
[----:B------:R-:W-:-:S05]  /*28a0*/  IMAD.WIDE R74, R99, 0x2, R74 ;  /* 0x00000002634a7825 */ /* 0x000fca00078e024a */
[----:B------:R-:W-:Y:S01]  /*28b0*/  HMMA.16816.F32 R44, R48, R26, R44 ;  /* 0x0000001a302c723c */ /* 0x000fe2000000182c */
[----:B------:R-:W-:-:S04]  /*28c0*/  IMAD.WIDE R72, R99, 0x2, R72 ;  /* 0x0000000263487825 */ /* 0x000fc800078e0248 */
[----:B------:R-:W-:-:S04]  /*28d0*/  IMAD.WIDE R70, R99, 0x2, R70 ;  /* 0x0000000263467825 */ /* 0x000fc800078e0246 */
[----:B------:R-:W-:-:S04]  /*28e0*/  IMAD.WIDE R68, R99, 0x2, R68 ;  /* 0x0000000263447825 */ /* 0x000fc800078e0244 */
[----:B------:R-:W-:-:S04]  /*28f0*/  IMAD.WIDE R66, R99, 0x2, R66 ;  /* 0x0000000263427825 */ /* 0x000fc800078e0242 */
[----:B------:R-:W-:-:S04]  /*2900*/  IMAD.WIDE R62, R99, 0x2, R60 ;  /* 0x00000002633e7825 */ /* 0x000fc800078e023c */
[----:B------:R-:W-:-:S04]  /*2910*/  IMAD.WIDE R110, R96, 0x2, R110 ;  /* 0x00000002606e7825 */ /* 0x000fc800078e026e */
[----:B------:R-:W-:Y:S01]  /*2920*/  IMAD.MOV.U32 R109, RZ, RZ, R119 ;  /* 0x000000ffff6d7224 */ /* 0x000fe200078e0077 */
[----:B------:R-:W-:Y:S06]  /*2930*/  @P0 BRA `(.L_x_2) ;  /* 0xfffffff000840947 */ /* 0x000fec000383ffff */
[----:B------:R-:W-:Y:S02]  /*2940*/  F2FP.F16.F32.PACK_AB R31, R47, R31 ;  /* 0x0000001f2f1f723e */ /* 0x000fe400000000ff */
[----:B------:R-:W-:Y:S02]  /*2950*/  F2FP.F16.F32.PACK_AB R30, R46, R30 ;  /* 0x0000001e2e1e723e */ /* 0x000fe400000000ff */
[----:B------:R-:W-:Y:S02]  /*2960*/  F2FP.F16.F32.PACK_AB R29, R45, R29 ;  /* 0x0000001d2d1d723e */ /* 0x000fe400000000ff */
[----:B------:R-:W-:Y:S02]  /*2970*/  F2FP.F16.F32.PACK_AB R28, R44, R28 ;  /* 0x0000001c2c1c723e */ /* 0x000fe400000000ff */
[----:B------:R-:W-:Y:S02]  /*2980*/  F2FP.F16.F32.PACK_AB R35, R43, R35 ;  /* 0x000000232b23723e */ /* 0x000fe400000000ff */
[----:B------:R-:W-:-:S02]  /*2990*/  F2FP.F16.F32.PACK_AB R34, R42, R34 ;  /* 0x000000222a22723e */ /* 0x000fc400000000ff */
[----:B------:R-:W-:Y:S02]  /*29a0*/  F2FP.F16.F32.PACK_AB R33, R41, R33 ;  /* 0x000000212921723e */ /* 0x000fe400000000ff */
[----:B------:R-:W-:-:S07]  /*29b0*/  F2FP.F16.F32.PACK_AB R32, R40, R32 ;  /* 0x000000202820723e */ /* 0x000fce00000000ff */
.L_x_1:
[----:B------:R-:W0:Y:S01]  /*29c0*/  S2R R0, SR_TID.X ;  /* 0x0000000000007919 */ /* 0x000e220000002100 */
[----:B------:R-:W-:Y:S01]  /*29d0*/  LOP3.LUT R4, R4, 0x200, RZ, 0xc0, !PT ;  /* 0x0000020004047812 */ /* 0x000fe200078ec0ff */
[----:B------:R-:W-:Y:S01]  /*29e0*/  IMAD.SHL.U32 R55, R55, 0x10, RZ ;  /* 0x0000001037377824 */ /* 0x000fe200078e00ff */
[----:B------:R-:W-:Y:S01]  /*29f0*/  LOP3.LUT R3, R3, 0x80, RZ, 0xc0, !PT ;  /* 0x0000008003037812 */ /* 0x000fe200078ec0ff */
[----:B------:R-:W-:Y:S01]  /*2a00*/  BAR.SYNC.DEFER_BLOCKING 0x0 ;  /* 0x0000000000007b1d */ /* 0x000fe20000010000 */
[----:B------:R-:W-:Y:S02]  /*2a10*/  LEA R54, R54, UR5, 0x4 ;  /* 0x0000000536367c11 */ /* 0x000fe4000f8e20ff */
[----:B------:R-:W-:Y:S02]  /*2a20*/  IADD3 R3, R3, UR5, R4 ;  /* 0x0000000503037c10 */ /* 0x000fe4000fffe004 */
[----:B------:R-:W-:Y:S01]  /*2a30*/  LOP3.LUT R55, R55, 0x70, RZ, 0xc0, !PT ;  /* 0x0000007037377812 */ /* 0x000fe200078ec0ff */
[----:B------:R-:W-:Y:S01]  /*2a40*/  ULDC UR4, c[0x0][0x244] ;  /* 0x0000910000047ab9 */ /* 0x000fe20000000800 */
[----:B------:R-:W-:-:S02]  /*2a50*/  ULDC.64 UR6, c[0x0][0x228] ;  /* 0x00008a0000067ab9 */ /* 0x000fc40000000a00 */
[----:B------:R-:W-:Y:S01]  /*2a60*/  ISETP.GE.AND P0, PT, R5, UR6, PT ;  /* 0x0000000605007c0c */ /* 0x000fe2000bf06270 */
[----:B------:R-:W-:-:S03]  /*2a70*/  ULDC UR6, c[0x0][0x248] ;  /* 0x0000920000067ab9 */ /* 0x000fc60000000800 */
[----:B------:R-:W-:Y:S02]  /*2a80*/  ISETP.LT.AND P1, PT, R53, UR7, !P0 ;  /* 0x0000000735007c0c */ /* 0x000fe4000c721270 */
[----:B------:R-:W-:Y:S02]  /*2a90*/  ISETP.LT.AND P5, PT, R52, UR7, !P0 ;  /* 0x0000000734007c0c */ /* 0x000fe4000c7a1270 */
[----:B------:R-:W-:Y:S02]  /*2aa0*/  ISETP.LT.AND P4, PT, R18, UR7, !P0 ;  /* 0x0000000712007c0c */ /* 0x000fe4000c781270 */
[----:B0-----:R-:W-:-:S05]  /*2ab0*/  LOP3.LUT R0, R0, 0x20, RZ, 0xc0, !PT ;  /* 0x0000002000007812 */ /* 0x001fca00078ec0ff */
[----:B------:R-:W-:Y:S02]  /*2ac0*/  IMAD R0, R0, 0x20, R3 ;  /* 0x0000002000007824 */ /* 0x000fe400078e0203 */
[----:B------:R-:W-:Y:S02]  /*2ad0*/  IMAD R3, R53, UR6, RZ ;  /* 0x0000000635037c24 */ /* 0x000fe4000f8e02ff */
[----:B------:R-:W-:Y:S02]  /*2ae0*/  IMAD.IADD R55, R55, 0x1, R0 ;  /* 0x0000000137377824 */ /* 0x000fe400078e0200 */
[----:B------:R-:W-:Y:S01]  /*2af0*/  IMAD R0, R5, UR4, RZ ;  /* 0x0000000405007c24 */ /* 0x000fe2000f8e02ff */
[----:B------:R-:W-:Y:S02]  /*2b00*/  ULDC.64 UR4, c[0x0][0x220] ;  /* 0x0000880000047ab9 */ /* 0x000fe40000000a00 */
[----:B------:R0:W-:Y:S04]  /*2b10*/  STSM.16.M88.4 [R55], R32 ;  /* 0x0000002037007844 */ /* 0x0001e80000000200 */
[----:B------:R1:W-:Y:S01]  /*2b20*/  STSM.16.M88.4 [R55+0x100], R28 ;  /* 0x0001001c37007844 */ /* 0x0003e20000000200 */
[----:B------:R-:W-:Y:S01]  /*2b30*/  BAR.SYNC.DEFER_BLOCKING 0x0 ;  /* 0x0000000000007b1d */ /* 0x000fe20000010000 */
[----:B0-----:R-:W-:-:S04]  /*2b40*/  LEA R32, P2, R0, UR4, 0x1 ;  /* 0x0000000400207c11 */ /* 0x001fc8000f8408ff */
[----:B-1----:R-:W-:Y:S01]  /*2b50*/  LEA.HI.X.SX32 R31, R0, UR5, 0x1, P2 ;  /* 0x00000005001f7c11 */ /* 0x002fe200090f0eff */
[----:B------:R-:W-:Y:S01]  /*2b60*/  IMAD R0, R52, UR6, RZ ;  /* 0x0000000634007c24 */ /* 0x000fe2000f8e02ff */
[----:B------:R-:W-:Y:S01]  /*2b70*/  LEA R2, P2, R3, R32, 0x1 ;  /* 0x0000002003027211 */ /* 0x000fe200078408ff */
[----:B------:R-:W-:-:S03]  /*2b80*/  IMAD R30, R16, UR6, RZ ;  /* 0x00000006101e7c24 */ /* 0x000fc6000f8e02ff */
[C---:B------:R-:W-:Y:S02]  /*2b90*/  LEA R4, P3, R0.reuse, R32, 0x1 ;  /* 0x0000002000047211 */ /* 0x040fe400078608ff */
[-C--:B------:R-:W-:Y:S02]  /*2ba0*/  LEA.HI.X.SX32 R3, R3, R31.reuse, 0x1, P2 ;  /* 0x0000001f03037211 */ /* 0x080fe400010f0eff */
[C---:B------:R-:W-:Y:S01]  /*2bb0*/  ISETP.LT.AND P2, PT, R19.reuse, UR7, !P0 ;  /* 0x0000000713007c0c */ /* 0x040fe2000c741270 */
[----:B------:R-:W-:Y:S01]  /*2bc0*/  IMAD R19, R19, UR6, RZ ;  /* 0x0000000613137c24 */ /* 0x000fe2000f8e02ff */
[----:B------:R-:W0:Y:S01]  /*2bd0*/  LDS.128 R20, [R54] ;  /* 0x0000000036147984 */ /* 0x000e220000000c00 */
[----:B------:R-:W-:Y:S01]  /*2be0*/  LEA.HI.X.SX32 R5, R0, R31, 0x1, P3 ;  /* 0x0000001f00057211 */ /* 0x000fe200018f0eff */
[----:B------:R-:W-:Y:S01]  /*2bf0*/  IMAD R0, R18, UR6, RZ ;  /* 0x0000000612007c24 */ /* 0x000fe2000f8e02ff */
[C---:B------:R-:W-:Y:S01]  /*2c00*/  ISETP.LT.AND P3, PT, R17.reuse, UR7, !P0 ;  /* 0x0000000711007c0c */ /* 0x040fe2000c761270 */
[----:B------:R-:W1:Y:S01]  /*2c10*/  LDS.128 R24, [R54+0x400] ;  /* 0x0004000036187984 */ /* 0x000e620000000c00 */
[----:B------:R-:W-:-:S05]  /*2c20*/  IMAD R17, R17, UR6, RZ ;  /* 0x0000000611117c24 */ /* 0x000fca000f8e02ff */
[----:B------:R-:W-:-:S04]  /*2c30*/  LEA R28, P6, R17, R32, 0x1 ;  /* 0x00000020111c7211 */ /* 0x000fc800078c08ff */
[----:B------:R-:W-:Y:S01]  /*2c40*/  LEA.HI.X.SX32 R29, R17, R31, 0x1, P6 ;  /* 0x0000001f111d7211 */ /* 0x000fe200030f0eff */
[----:B0-----:R0:W-:Y:S01]  /*2c50*/  @P1 STG.E.U16 desc[UR8][R2.64], R20 ;  /* 0x0000001402001986 */ /* 0x0011e2000c101508 */
[----:B------:R-:W-:-:S03]  /*2c60*/  LEA R18, P1, R19, R32, 0x1 ;  /* 0x0000002013127211 */ /* 0x000fc600078208ff */
[----:B------:R2:W-:Y:S01]  /*2c70*/  @P5 STG.E.U16 desc[UR8][R4.64], R21 ;  /* 0x0000001504005986 */ /* 0x0005e2000c101508 */
[----:B------:R-:W-:Y:S02]  /*2c80*/  LEA.HI.X.SX32 R19, R19, R31, 0x1, P1 ;  /* 0x0000001f13137211 */ /* 0x000fe400008f0eff */
[----:B------:R-:W-:-:S03]  /*2c90*/  ISETP.LT.AND P1, PT, R16, UR7, !P0 ;  /* 0x0000000710007c0c */ /* 0x000fc6000c721270 */
[----:B------:R3:W-:Y:S01]  /*2ca0*/  @P2 STG.E.U16 desc[UR8][R18.64], R22 ;  /* 0x0000001612002986 */ /* 0x0007e2000c101508 */
[C---:B------:R-:W-:Y:S01]  /*2cb0*/  ISETP.LT.AND P2, PT, R14.reuse, UR7, !P0 ;  /* 0x000000070e007c0c */ /* 0x040fe2000c741270 */
[----:B------:R-:W-:Y:S01]  /*2cc0*/  IMAD R14, R14, UR6, RZ ;  /* 0x000000060e0e7c24 */ /* 0x000fe2000f8e02ff */
[-C--:B0-----:R-:W-:Y:S02]  /*2cd0*/  LEA R2, P5, R0, R32.reuse, 0x1 ;  /* 0x0000002000027211 */ /* 0x081fe400078a08ff */
[----:B------:R-:W-:Y:S02]  /*2ce0*/  PRMT R20, R20, 0x7632, R20 ;  /* 0x0000763214147816 */ /* 0x000fe40000000014 */
[-C--:B------:R-:W-:Y:S01]  /*2cf0*/  LEA.HI.X.SX32 R3, R0, R31.reuse, 0x1, P5 ;  /* 0x0000001f00037211 */ /* 0x080fe200028f0eff */
[----:B------:R-:W-:Y:S01]  /*2d00*/  IMAD R0, R12, UR6, RZ ;  /* 0x000000060c007c24 */ /* 0x000fe2000f8e02ff */
[C---:B------:R-:W-:Y:S02]  /*2d10*/  LEA R16, P5, R30.reuse, R32, 0x1 ;  /* 0x000000201e107211 */ /* 0x040fe400078a08ff */
[----:B--2---:R-:W-:Y:S01]  /*2d20*/  PRMT R21, R21, 0x7632, R21 ;  /* 0x0000763215157816 */ /* 0x004fe20000000015 */
[----:B------:R0:W-:Y:S01]  /*2d30*/  @P4 STG.E.U16 desc[UR8][R2.64], R23 ;  /* 0x0000001702004986 */ /* 0x0001e2000c101508 */
[----:B------:R-:W-:Y:S01]  /*2d40*/  LEA.HI.X.SX32 R17, R30, R31, 0x1, P5 ;  /* 0x0000001f1e117211 */ /* 0x000fe200028f0eff */
[----:B---3--:R-:W-:Y:S01]  /*2d50*/  IMAD R18, R6, UR6, RZ ;  /* 0x0000000606127c24 */ /* 0x008fe2000f8e02ff */
[----:B------:R-:W-:Y:S01]  /*2d60*/  ISETP.LT.AND P4, PT, R13, UR7, !P0 ;  /* 0x000000070d007c0c */ /* 0x000fe2000c781270 */
[----:B-1----:R-:W-:Y:S01]  /*2d70*/  @P3 STG.E.U16 desc[UR8][R28.64], R24 ;  /* 0x000000181c003986 */ /* 0x002fe2000c101508 */
[C---:B------:R-:W-:Y:S01]  /*2d80*/  ISETP.LT.AND P3, PT, R15.reuse, UR7, !P0 ;  /* 0x000000070f007c0c */ /* 0x040fe2000c761270 */
[----:B------:R-:W-:Y:S01]  /*2d90*/  IMAD R15, R15, UR6, RZ ;  /* 0x000000060f0f7c24 */ /* 0x000fe2000f8e02ff */
[----:B------:R-:W-:Y:S01]  /*2da0*/  PRMT R22, R22, 0x7632, R22 ;  /* 0x0000763216167816 */ /* 0x000fe20000000016 */
[----:B------:R1:W-:Y:S01]  /*2db0*/  @P1 STG.E.U16 desc[UR8][R16.64], R25 ;  /* 0x0000001910001986 */ /* 0x0003e2000c101508 */
[----:B------:R-:W-:-:S02]  /*2dc0*/  IMAD R13, R13, UR6, RZ ;  /* 0x000000060d0d7c24 */ /* 0x000fc4000f8e02ff */
[CC--:B------:R-:W-:Y:S02]  /*2dd0*/  LEA R4, P1, R15.reuse, R32.reuse, 0x1 ;  /* 0x000000200f047211 */ /* 0x0c0fe400078208ff */
[-C--:B0-----:R-:W-:Y:S02]  /*2de0*/  LEA R2, P5, R14, R32.reuse, 0x1 ;  /* 0x000000200e027211 */ /* 0x081fe400078a08ff */
[-C--:B------:R-:W-:Y:S02]  /*2df0*/  LEA.HI.X.SX32 R5, R15, R31.reuse, 0x1, P1 ;  /* 0x0000001f0f057211 */ /* 0x080fe400008f0eff */
[----:B------:R-:W-:Y:S02]  /*2e00*/  ISETP.LT.AND P1, PT, R12, UR7, !P0 ;  /* 0x000000070c007c0c */ /* 0x000fe4000c721270 */
[-C--:B------:R-:W-:Y:S01]  /*2e10*/  LEA R12, P6, R13, R32.reuse, 0x1 ;  /* 0x000000200d0c7211 */ /* 0x080fe200078c08ff */
[----:B------:R0:W-:Y:S01]  /*2e20*/  @P3 STG.E.U16 desc[UR8][R4.64], R26 ;  /* 0x0000001a04003986 */ /* 0x0001e2000c101508 */
[-C--:B------:R-:W-:Y:S01]  /*2e30*/  LEA.HI.X.SX32 R3, R14, R31.reuse, 0x1, P5 ;  /* 0x0000001f0e037211 */ /* 0x080fe200028f0eff */
[----:B-1----:R-:W-:Y:S01]  /*2e40*/  IMAD R17, R7, UR6, RZ ;  /* 0x0000000607117c24 */ /* 0x002fe2000f8e02ff */
[-C--:B------:R-:W-:Y:S01]  /*2e50*/  LEA R14, P3, R0, R32.reuse, 0x1 ;  /* 0x00000020000e7211 */ /* 0x080fe200078608ff */
[----:B------:R-:W-:Y:S01]  /*2e60*/  IMAD R16, R8, UR6, RZ ;  /* 0x0000000608107c24 */ /* 0x000fe2000f8e02ff */
[-C--:B------:R-:W-:Y:S01]  /*2e70*/  LEA.HI.X.SX32 R13, R13, R31.reuse, 0x1, P6 ;  /* 0x0000001f0d0d7211 */ /* 0x080fe200030f0eff */
[----:B------:R1:W-:Y:S01]  /*2e80*/  @P2 STG.E.U16 desc[UR8][R2.64], R27 ;  /* 0x0000001b02002986 */ /* 0x0003e2000c101508 */
[----:B------:R-:W-:Y:S01]  /*2e90*/  LEA.HI.X.SX32 R15, R0, R31, 0x1, P3 ;  /* 0x0000001f000f7211 */ /* 0x000fe200018f0eff */
[----:B------:R-:W-:Y:S01]  /*2ea0*/  IMAD R0, R10, UR6, RZ ;  /* 0x000000060a007c24 */ /* 0x000fe2000f8e02ff */
[C---:B------:R-:W-:Y:S01]  /*2eb0*/  ISETP.LT.AND P5, PT, R11.reuse, UR7, !P0 ;  /* 0x000000070b007c0c */ /* 0x040fe2000c7a1270 */
[----:B------:R-:W-:Y:S01]  /*2ec0*/  @P4 STG.E.U16 desc[UR8][R12.64], R20 ;  /* 0x000000140c004986 */ /* 0x000fe2000c101508 */
[----:B------:R-:W-:Y:S01]  /*2ed0*/  IMAD R11, R11, UR6, RZ ;  /* 0x000000060b0b7c24 */ /* 0x000fe2000f8e02ff */
[C---:B------:R-:W-:Y:S01]  /*2ee0*/  ISETP.LT.AND P3, PT, R9.reuse, UR7, !P0 ;  /* 0x0000000709007c0c */ /* 0x040fe2000c761270 */
[----:B------:R-:W-:Y:S01]  /*2ef0*/  IMAD R9, R9, UR6, RZ ;  /* 0x0000000609097c24 */ /* 0x000fe2000f8e02ff */
[----:B------:R2:W-:Y:S01]  /*2f00*/  @P1 STG.E.U16 desc[UR8][R14.64], R21 ;  /* 0x000000150e001986 */ /* 0x0005e2000c101508 */
[----:B0-----:R-:W-:-:S02]  /*2f10*/  LEA R4, P1, R0, R32, 0x1 ;  /* 0x0000002000047211 */ /* 0x001fc400078208ff */
[----:B------:R-:W-:Y:S02]  /*2f20*/  ISETP.LT.AND P4, PT, R10, UR7, !P0 ;  /* 0x000000070a007c0c */ /* 0x000fe4000c781270 */
[-C--:B-1----:R-:W-:Y:S02]  /*2f30*/  LEA R2, P6, R11, R32.reuse, 0x1 ;  /* 0x000000200b027211 */ /* 0x082fe400078c08ff */
[-C--:B------:R-:W-:Y:S02]  /*2f40*/  LEA R10, P2, R9, R32.reuse, 0x1 ;  /* 0x00000020090a7211 */ /* 0x080fe400078408ff */
[-C--:B------:R-:W-:Y:S02]  /*2f50*/  LEA.HI.X.SX32 R5, R0, R31.reuse, 0x1, P1 ;  /* 0x0000001f00057211 */ /* 0x080fe400008f0eff */
[----:B------:R-:W-:Y:S02]  /*2f60*/  LEA.HI.X.SX32 R3, R11, R31, 0x1, P6 ;  /* 0x0000001f0b037211 */ /* 0x000fe400030f0eff */
[----:B--2---:R-:W-:-:S02]  /*2f70*/  LEA R14, P1, R17, R32, 0x1 ;  /* 0x00000020110e7211 */ /* 0x004fc400078208ff */
[-C--:B------:R-:W-:Y:S01]  /*2f80*/  LEA.HI.X.SX32 R11, R9, R31.reuse, 0x1, P2 ;  /* 0x0000001f090b7211 */ /* 0x080fe200010f0eff */
[----:B------:R0:W-:Y:S01]  /*2f90*/  @P5 STG.E.U16 desc[UR8][R2.64], R22 ;  /* 0x0000001602005986 */ /* 0x0001e2000c101508 */
[----:B------:R-:W-:Y:S02]  /*2fa0*/  ISETP.LT.AND P2, PT, R8, UR7, !P0 ;  /* 0x0000000708007c0c */ /* 0x000fe4000c741270 */
[----:B------:R-:W-:Y:S02]  /*2fb0*/  LEA.HI.X.SX32 R15, R17, R31, 0x1, P1 ;  /* 0x0000001f110f7211 */ /* 0x000fe400008f0eff */
[----:B------:R-:W-:Y:S02]  /*2fc0*/  ISETP.LT.AND P1, PT, R7, UR7, !P0 ;  /* 0x0000000707007c0c */ /* 0x000fe4000c721270 */
[----:B------:R-:W-:Y:S02]  /*2fd0*/  ISETP.LT.AND P0, PT, R6, UR7, !P0 ;  /* 0x0000000706007c0c */ /* 0x000fe4000c701270 */
[----:B------:R-:W-:-:S02]  /*2fe0*/  LEA R12, P6, R16, R32, 0x1 ;  /* 0x00000020100c7211 */ /* 0x000fc400078c08ff */
[----:B------:R-:W-:Y:S02]  /*2ff0*/  PRMT R23, R23, 0x7632, R23 ;  /* 0x0000763217177816 */ /* 0x000fe40000000017 */
[----:B------:R-:W-:Y:S02]  /*3000*/  PRMT R24, R24, 0x7632, R24 ;  /* 0x0000763218187816 */ /* 0x000fe40000000018 */
[----:B------:R-:W-:Y:S01]  /*3010*/  LEA.HI.X.SX32 R13, R16, R31, 0x1, P6 ;  /* 0x0000001f100d7211 */ /* 0x000fe200030f0eff */
[----:B------:R0:W-:Y:S01]  /*3020*/  @P4 STG.E.U16 desc[UR8][R4.64], R23 ;  /* 0x0000001704004986 */ /* 0x0001e2000c101508 */
[----:B------:R-:W-:Y:S02]  /*3030*/  PRMT R6, R25, 0x7632, R6 ;  /* 0x0000763219067816 */ /* 0x000fe40000000006 */
[----:B------:R-:W-:Y:S01]  /*3040*/  PRMT R7, R26, 0x7632, R7 ;  /* 0x000076321a077816 */ /* 0x000fe20000000007 */
[----:B------:R0:W-:Y:S01]  /*3050*/  @P3 STG.E.U16 desc[UR8][R10.64], R24 ;  /* 0x000000180a003986 */ /* 0x0001e2000c101508 */
[----:B------:R-:W-:-:S03]  /*3060*/  LEA R8, P6, R18, R32, 0x1 ;  /* 0x0000002012087211 */ /* 0x000fc600078c08ff */
[----:B------:R0:W-:Y:S01]  /*3070*/  @P2 STG.E.U16 desc[UR8][R12.64], R6 ;  /* 0x000000060c002986 */ /* 0x0001e2000c101508 */
[----:B------:R-:W-:-:S03]  /*3080*/  LEA.HI.X.SX32 R9, R18, R31, 0x1, P6 ;  /* 0x0000001f12097211 */ /* 0x000fc600030f0eff */
[----:B------:R0:W-:Y:S01]  /*3090*/  @P1 STG.E.U16 desc[UR8][R14.64], R7 ;  /* 0x000000070e001986 */ /* 0x0001e2000c101508 */
[----:B------:R-:W-:Y:S05]  /*30a0*/  @!P0 EXIT ;  /* 0x000000000000894d */ /* 0x000fea0003800000 */
[----:B0-----:R-:W-:-:S05]  /*30b0*/  PRMT R4, R27, 0x7632, R4 ;  /* 0x000076321b047816 */ /* 0x001fca0000000004 */
[----:B------:R-:W-:Y:S01]  /*30c0*/  STG.E.U16 desc[UR8][R8.64], R4 ;  /* 0x0000000408007986 */ /* 0x000fe2000c101508 */
[----:B------:R-:W-:Y:S05]  /*30d0*/  EXIT ;  /* 0x000000000000794d */ /* 0x000fea0003800000 */
.L_x_3:
[----:B------:R-:W-:-:S00]  /*30e0*/  BRA `(.L_x_3) ;  /* 0xfffffffc00fc7947 */ /* 0x000fc0000383ffff */
[----:B------:R-:W-:-:S00]  /*30f0*/  NOP ;  /* 0x0000000000007918 */ /* 0x000fc00000000000 */
        /* <DEDUP_REMOVED lines=8> */
.L_x_4:


//--------------------- .nv.shared.matmul_kernel  --------------------------
	.section	.nv.shared.matmul_kernel,"aw",@nobits
	.sectionflags	@""
	.align	16
	.zero		1024


//--------------------- .nv.shared.reserved.0     --------------------------
	.section	.nv.shared.reserved.0,"aw",@nobits
	.weak		__nv_reservedSMEM_offset_0_alias
	.size		__nv_reservedSMEM_offset_0_alias, 0, 0
	.other		__nv_reservedSMEM_offset_0_alias,@"STO_CUDA_RESERVED_SHARED STV_DEFAULT"
__nv_reservedSMEM_offset_0_alias:
	.zero		0


//--------------------- .nv.constant0.matmul_kernel --------------------------
	.section	.nv.constant0.matmul_kernel,"a",@progbits
	.sectionflags	@""
	.align	4
.nv.constant0.matmul_kernel:
	.zero		608


//--------------------- SYMBOLS --------------------------

	.type		.nv.reservedSmem.offset0,@object
	.size		.nv.reservedSmem.offset0,0x4
